//
// Generated by NVIDIA NVVM Compiler
//
// Compiler Build ID: CL-36424714
// Cuda compilation tools, release 13.0, V13.0.88
// Based on NVVM 20.0.0
//

.version 9.0
.target sm_100
.address_size 64

	// .globl	_Z6add_upPhiiiiiPjS0_Py
.extern .func  (.param .b32 func_retval0) vprintf
(
	.param .b64 vprintf_param_0,
	.param .b64 vprintf_param_1
)
;
// _ZZ16add_up_optimisedPhiiiiiPjS0_PyiE1r has been demoted
// _ZZ16add_up_optimisedPhiiiiiPjS0_PyiE1g has been demoted
// _ZZ16add_up_optimisedPhiiiiiPjS0_PyiE1b has been demoted
.global .align 1 .b8 $str[20] = {37, 100, 32, 37, 100, 32, 37, 100, 32, 37, 100, 32, 37, 100, 32, 37, 100, 32, 10};
.global .align 1 .b8 $str$1[23] = {45, 45, 45, 37, 100, 32, 37, 100, 32, 37, 100, 32, 37, 100, 32, 37, 100, 32, 37, 100, 32, 10};

.visible .entry _Z6add_upPhiiiiiPjS0_Py(
	.param .u64 .ptr .align 1 _Z6add_upPhiiiiiPjS0_Py_param_0,
	.param .u32 _Z6add_upPhiiiiiPjS0_Py_param_1,
	.param .u32 _Z6add_upPhiiiiiPjS0_Py_param_2,
	.param .u32 _Z6add_upPhiiiiiPjS0_Py_param_3,
	.param .u32 _Z6add_upPhiiiiiPjS0_Py_param_4,
	.param .u32 _Z6add_upPhiiiiiPjS0_Py_param_5,
	.param .u64 .ptr .align 1 _Z6add_upPhiiiiiPjS0_Py_param_6,
	.param .u64 .ptr .align 1 _Z6add_upPhiiiiiPjS0_Py_param_7,
	.param .u64 .ptr .align 1 _Z6add_upPhiiiiiPjS0_Py_param_8
)
{
	.reg .pred 	%p<2>;
	.reg .b32 	%r<25>;
	.reg .b64 	%rd<21>;

	ld.param.u64 	%rd1, [_Z6add_upPhiiiiiPjS0_Py_param_0];
	ld.param.u32 	%r2, [_Z6add_upPhiiiiiPjS0_Py_param_1];
	ld.param.u32 	%r5, [_Z6add_upPhiiiiiPjS0_Py_param_2];
	ld.param.u32 	%r3, [_Z6add_upPhiiiiiPjS0_Py_param_3];
	ld.param.u32 	%r4, [_Z6add_upPhiiiiiPjS0_Py_param_4];
	ld.param.u64 	%rd2, [_Z6add_upPhiiiiiPjS0_Py_param_6];
	ld.param.u64 	%rd3, [_Z6add_upPhiiiiiPjS0_Py_param_7];
	ld.param.u64 	%rd4, [_Z6add_upPhiiiiiPjS0_Py_param_8];
	mov.u32 	%r6, %ctaid.x;
	mov.u32 	%r7, %ntid.x;
	mov.u32 	%r8, %tid.x;
	mad.lo.s32 	%r1, %r6, %r7, %r8;
	mul.lo.s32 	%r9, %r5, %r2;
	setp.ge.s32 	%p1, %r1, %r9;
	@%p1 bra 	$L__BB0_2;
	cvta.to.global.u64 	%rd5, %rd1;
	cvta.to.global.u64 	%rd6, %rd2;
	cvta.to.global.u64 	%rd7, %rd3;
	cvta.to.global.u64 	%rd8, %rd4;
	div.s32 	%r10, %r1, %r2;
	mul.lo.s32 	%r11, %r10, %r2;
	sub.s32 	%r12, %r1, %r11;
	div.s32 	%r13, %r10, %r3;
	div.s32 	%r14, %r12, %r3;
	mad.lo.s32 	%r15, %r13, %r4, %r14;
	mul.lo.s32 	%r16, %r15, 3;
	mul.wide.s32 	%rd9, %r16, 4;
	add.s64 	%rd10, %rd6, %rd9;
	mul.lo.s32 	%r17, %r1, 3;
	cvt.s64.s32 	%rd11, %r17;
	add.s64 	%rd12, %rd5, %rd11;
	ld.global.u8 	%r18, [%rd12];
	atom.global.add.u32 	%r19, [%rd10], %r18;
	ld.global.u8 	%r20, [%rd12+1];
	atom.global.add.u32 	%r21, [%rd10+4], %r20;
	ld.global.u8 	%r22, [%rd12+2];
	atom.global.add.u32 	%r23, [%rd10+8], %r22;
	mul.wide.s32 	%rd13, %r15, 4;
	add.s64 	%rd14, %rd7, %rd13;
	atom.global.add.u32 	%r24, [%rd14], 1;
	ld.global.u8 	%rd15, [%rd12];
	atom.global.add.u64 	%rd16, [%rd8], %rd15;
	ld.global.u8 	%rd17, [%rd12+1];
	atom.global.add.u64 	%rd18, [%rd8+8], %rd17;
	ld.global.u8 	%rd19, [%rd12+2];
	atom.global.add.u64 	%rd20, [%rd8+16], %rd19;
$L__BB0_2:
	ret;

}
	// .globl	_Z16add_up_optimisedPhiiiiiPjS0_Pyi
.visible .entry _Z16add_up_optimisedPhiiiiiPjS0_Pyi(
	.param .u64 .ptr .align 1 _Z16add_up_optimisedPhiiiiiPjS0_Pyi_param_0,
	.param .u32 _Z16add_up_optimisedPhiiiiiPjS0_Pyi_param_1,
	.param .u32 _Z16add_up_optimisedPhiiiiiPjS0_Pyi_param_2,
	.param .u32 _Z16add_up_optimisedPhiiiiiPjS0_Pyi_param_3,
	.param .u32 _Z16add_up_optimisedPhiiiiiPjS0_Pyi_param_4,
	.param .u32 _Z16add_up_optimisedPhiiiiiPjS0_Pyi_param_5,
	.param .u64 .ptr .align 1 _Z16add_up_optimisedPhiiiiiPjS0_Pyi_param_6,
	.param .u64 .ptr .align 1 _Z16add_up_optimisedPhiiiiiPjS0_Pyi_param_7,
	.param .u64 .ptr .align 1 _Z16add_up_optimisedPhiiiiiPjS0_Pyi_param_8,
	.param .u32 _Z16add_up_optimisedPhiiiiiPjS0_Pyi_param_9
)
{
	.local .align 8 .b8 	__local_depot1[24];
	.reg .b64 	%SP;
	.reg .b64 	%SPL;
	.reg .pred 	%p<5>;
	.reg .b32 	%r<54>;
	.reg .b64 	%rd<29>;
	// demoted variable
	.shared .align 4 .u32 _ZZ16add_up_optimisedPhiiiiiPjS0_PyiE1r;
	// demoted variable
	.shared .align 4 .u32 _ZZ16add_up_optimisedPhiiiiiPjS0_PyiE1g;
	// demoted variable
	.shared .align 4 .u32 _ZZ16add_up_optimisedPhiiiiiPjS0_PyiE1b;
	mov.u64 	%SPL, __local_depot1;
	cvta.local.u64 	%SP, %SPL;
	ld.param.u64 	%rd2, [_Z16add_up_optimisedPhiiiiiPjS0_Pyi_param_0];
	ld.param.u32 	%r11, [_Z16add_up_optimisedPhiiiiiPjS0_Pyi_param_1];
	ld.param.u32 	%r9, [_Z16add_up_optimisedPhiiiiiPjS0_Pyi_param_3];
	ld.param.u64 	%rd3, [_Z16add_up_optimisedPhiiiiiPjS0_Pyi_param_6];
	ld.param.u64 	%rd4, [_Z16add_up_optimisedPhiiiiiPjS0_Pyi_param_7];
	ld.param.u64 	%rd5, [_Z16add_up_optimisedPhiiiiiPjS0_Pyi_param_8];
	ld.param.u32 	%r10, [_Z16add_up_optimisedPhiiiiiPjS0_Pyi_param_9];
	add.u64 	%rd6, %SP, 0;
	add.u64 	%rd1, %SPL, 0;
	mov.u32 	%r1, %tid.x;
	div.u32 	%r12, %r1, %r9;
	mov.u32 	%r13, %ctaid.y;
	mad.lo.s32 	%r14, %r9, %r13, %r12;
	mov.u32 	%r2, %ctaid.x;
	mul.lo.s32 	%r15, %r12, %r9;
	sub.s32 	%r16, %r1, %r15;
	mad.lo.s32 	%r17, %r9, %r2, %r16;
	mad.lo.s32 	%r3, %r14, %r11, %r17;
	mov.u32 	%r18, %nctaid.x;
	mad.lo.s32 	%r4, %r18, %r13, %r2;
	div.u32 	%r19, %r2, %r10;
	div.u32 	%r20, %r13, %r10;
	div.u32 	%r21, %r18, %r10;
	mad.lo.s32 	%r5, %r21, %r20, %r19;
	mul.lo.s32 	%r53, %r9, %r9;
	setp.lt.s32 	%p1, %r10, 2;
	@%p1 bra 	$L__BB1_3;
	rem.u32 	%r22, %r2, %r10;
	add.s32 	%r23, %r10, -1;
	setp.ne.s32 	%p2, %r22, %r23;
	@%p2 bra 	$L__BB1_3;
	shl.b32 	%r24, %r10, 10;
	shl.b32 	%r25, %r9, 5;
	sub.s32 	%r26, %r25, %r24;
	add.s32 	%r53, %r26, 1024;
$L__BB1_3:
	add.s32 	%r27, %r53, -1;
	setp.ge.u32 	%p3, %r1, %r27;
	@%p3 bra 	$L__BB1_5;
	mul.lo.s32 	%r28, %r3, 3;
	cvt.s64.s32 	%rd7, %r28;
	cvta.to.global.u64 	%rd8, %rd2;
	add.s64 	%rd9, %rd8, %rd7;
	ld.global.u8 	%r29, [%rd9];
	ld.global.u8 	%r30, [%rd9+1];
	ld.global.u8 	%r31, [%rd9+2];
	st.local.v2.u32 	[%rd1], {%r3, %r5};
	st.local.v2.u32 	[%rd1+8], {%r4, %r29};
	st.local.v2.u32 	[%rd1+16], {%r30, %r31};
	mov.u64 	%rd10, $str;
	cvta.global.u64 	%rd11, %rd10;
	{ // callseq 0, 0
	.param .b64 param0;
	st.param.b64 	[param0], %rd11;
	.param .b64 param1;
	st.param.b64 	[param1], %rd6;
	.param .b32 retval0;
	call.uni (retval0), 
	vprintf, 
	(
	param0, 
	param1
	);
	ld.param.b32 	%r32, [retval0];
	} // callseq 0
	ld.global.u8 	%r34, [%rd9];
	atom.shared.add.u32 	%r35, [_ZZ16add_up_optimisedPhiiiiiPjS0_PyiE1r], %r34;
	ld.global.u8 	%r36, [%rd9+1];
	atom.shared.add.u32 	%r37, [_ZZ16add_up_optimisedPhiiiiiPjS0_PyiE1g], %r36;
	ld.global.u8 	%r38, [%rd9+2];
	atom.shared.add.u32 	%r39, [_ZZ16add_up_optimisedPhiiiiiPjS0_PyiE1b], %r38;
$L__BB1_5:
	bar.sync 	0;
	setp.ne.s32 	%p4, %r1, 0;
	@%p4 bra 	$L__BB1_7;
	cvta.to.global.u64 	%rd13, %rd5;
	ld.shared.u32 	%r40, [_ZZ16add_up_optimisedPhiiiiiPjS0_PyiE1r];
	ld.shared.u32 	%r41, [_ZZ16add_up_optimisedPhiiiiiPjS0_PyiE1g];
	ld.shared.u32 	%r42, [_ZZ16add_up_optimisedPhiiiiiPjS0_PyiE1b];
	st.local.v2.u32 	[%rd1], {%r3, %r5};
	st.local.v2.u32 	[%rd1+8], {%r4, %r40};
	st.local.v2.u32 	[%rd1+16], {%r41, %r42};
	mov.u64 	%rd14, $str$1;
	cvta.global.u64 	%rd15, %rd14;
	{ // callseq 1, 0
	.param .b64 param0;
	st.param.b64 	[param0], %rd15;
	.param .b64 param1;
	st.param.b64 	[param1], %rd6;
	.param .b32 retval0;
	call.uni (retval0), 
	vprintf, 
	(
	param0, 
	param1
	);
	ld.param.b32 	%r43, [retval0];
	} // callseq 1
	mul.lo.s32 	%r45, %r5, 3;
	cvta.to.global.u64 	%rd17, %rd3;
	mul.wide.s32 	%rd18, %r45, 4;
	add.s64 	%rd19, %rd17, %rd18;
	ld.shared.u32 	%r46, [_ZZ16add_up_optimisedPhiiiiiPjS0_PyiE1r];
	atom.global.add.u32 	%r47, [%rd19], %r46;
	ld.shared.u32 	%r48, [_ZZ16add_up_optimisedPhiiiiiPjS0_PyiE1g];
	atom.global.add.u32 	%r49, [%rd19+4], %r48;
	ld.shared.u32 	%r50, [_ZZ16add_up_optimisedPhiiiiiPjS0_PyiE1b];
	atom.global.add.u32 	%r51, [%rd19+8], %r50;
	cvta.to.global.u64 	%rd20, %rd4;
	mul.wide.s32 	%rd21, %r5, 4;
	add.s64 	%rd22, %rd20, %rd21;
	atom.global.add.u32 	%r52, [%rd22], %r53;
	cvt.u64.u32 	%rd23, %r46;
	atom.global.add.u64 	%rd24, [%rd13], %rd23;
	cvt.u64.u32 	%rd25, %r48;
	atom.global.add.u64 	%rd26, [%rd13+8], %rd25;
	cvt.u64.u32 	%rd27, %r50;
	atom.global.add.u64 	%rd28, [%rd13+16], %rd27;
$L__BB1_7:
	ret;

}
	// .globl	_Z3avgPhiiiiiPjS0_
.visible .entry _Z3avgPhiiiiiPjS0_(
	.param .u64 .ptr .align 1 _Z3avgPhiiiiiPjS0__param_0,
	.param .u32 _Z3avgPhiiiiiPjS0__param_1,
	.param .u32 _Z3avgPhiiiiiPjS0__param_2,
	.param .u32 _Z3avgPhiiiiiPjS0__param_3,
	.param .u32 _Z3avgPhiiiiiPjS0__param_4,
	.param .u32 _Z3avgPhiiiiiPjS0__param_5,
	.param .u64 .ptr .align 1 _Z3avgPhiiiiiPjS0__param_6,
	.param .u64 .ptr .align 1 _Z3avgPhiiiiiPjS0__param_7
)
{
	.reg .pred 	%p<2>;
	.reg .b32 	%r<27>;
	.reg .b64 	%rd<13>;

	ld.param.u64 	%rd1, [_Z3avgPhiiiiiPjS0__param_0];
	ld.param.u32 	%r2, [_Z3avgPhiiiiiPjS0__param_1];
	ld.param.u32 	%r5, [_Z3avgPhiiiiiPjS0__param_2];
	ld.param.u32 	%r3, [_Z3avgPhiiiiiPjS0__param_3];
	ld.param.u32 	%r4, [_Z3avgPhiiiiiPjS0__param_4];
	ld.param.u64 	%rd2, [_Z3avgPhiiiiiPjS0__param_6];
	ld.param.u64 	%rd3, [_Z3avgPhiiiiiPjS0__param_7];
	mov.u32 	%r6, %ctaid.x;
	mov.u32 	%r7, %ntid.x;
	mov.u32 	%r8, %tid.x;
	mad.lo.s32 	%r1, %r6, %r7, %r8;
	mul.lo.s32 	%r9, %r5, %r2;
	setp.ge.s32 	%p1, %r1, %r9;
	@%p1 bra 	$L__BB2_2;
	cvta.to.global.u64 	%rd4, %rd2;
	cvta.to.global.u64 	%rd5, %rd3;
	cvta.to.global.u64 	%rd6, %rd1;
	div.s32 	%r10, %r1, %r2;
	mul.lo.s32 	%r11, %r10, %r2;
	sub.s32 	%r12, %r1, %r11;
	div.s32 	%r13, %r10, %r3;
	div.s32 	%r14, %r12, %r3;
	mad.lo.s32 	%r15, %r13, %r4, %r14;
	mul.lo.s32 	%r16, %r15, 3;
	mul.wide.s32 	%rd7, %r16, 4;
	add.s64 	%rd8, %rd4, %rd7;
	ld.global.u32 	%r17, [%rd8];
	mul.wide.s32 	%rd9, %r15, 4;
	add.s64 	%rd10, %rd5, %rd9;
	ld.global.u32 	%r18, [%rd10];
	div.u32 	%r19, %r17, %r18;
	mul.lo.s32 	%r20, %r1, 3;
	cvt.s64.s32 	%rd11, %r20;
	add.s64 	%rd12, %rd6, %rd11;
	st.global.u8 	[%rd12], %r19;
	ld.global.u32 	%r21, [%rd8+4];
	ld.global.u32 	%r22, [%rd10];
	div.u32 	%r23, %r21, %r22;
	st.global.u8 	[%rd12+1], %r23;
	ld.global.u32 	%r24, [%rd8+8];
	ld.global.u32 	%r25, [%rd10];
	div.u32 	%r26, %r24, %r25;
	st.global.u8 	[%rd12+2], %r26;
$L__BB2_2:
	ret;

}


// ===== COMPILED SASS (sm_100) =====

	.target	sm_100

	.elftype	@"ET_EXEC"


//--------------------- .note.nv.tkinfo           --------------------------
	.section	.note.nv.tkinfo,"",@"SHT_NOTE"
	.sectionflags	@"SHF_NOTE_NV_TKINFO"
	.tkinfo
        /*0018*/ 	.word	0x00000002
        /*0030*/ 	.string	""
        /*0030*/ 	.string	"ptxas"
        /*0030*/ 	.string	"Cuda compilation tools, release 13.0, V13.0.88"
        /*0030*/ 	.string	"Build cuda_13.0.r13.0/compiler.36424714_0"
        /*0030*/ 	.string	"-arch sm_100 -m 64 "



//--------------------- .note.nv.cuinfo           --------------------------
	.section	.note.nv.cuinfo,"",@"SHT_NOTE"
	.sectionflags	@"SHF_NOTE_NV_CUINFO"
        /*0018*/ 	.short	0x0002
        /*001a*/ 	.short	0x0064
        /*001c*/ 	.short	0x0082
	.zero		2


//--------------------- .nv.info                  --------------------------
	.section	.nv.info,"",@"SHT_CUDA_INFO"
	.align	4


	//----- nvinfo : EIATTR_REGCOUNT
	.align		4
        /*0000*/ 	.byte	0x04, 0x2f
        /*0002*/ 	.short	(.L_3 - .L_2)
	.align		4
.L_2:
        /*0004*/ 	.word	index@(_Z6add_upPhiiiiiPjS0_Py)
        /*0008*/ 	.word	0x00000016


	//----- nvinfo : EIATTR_FRAME_SIZE
	.align		4
.L_3:
        /*000c*/ 	.byte	0x04, 0x11
        /*000e*/ 	.short	(.L_5 - .L_4)
	.align		4
.L_4:
        /*0010*/ 	.word	index@(_Z6add_upPhiiiiiPjS0_Py)
        /*0014*/ 	.word	0x00000000


	//----- nvinfo : EIATTR_REGCOUNT
	.align		4
.L_5:
        /*0018*/ 	.byte	0x04, 0x2f
        /*001a*/ 	.short	(.L_7 - .L_6)
	.align		4
.L_6:
        /*001c*/ 	.word	index@(_Z16add_up_optimisedPhiiiiiPjS0_Pyi)
        /*0020*/ 	.word	0x00000018


	//----- nvinfo : EIATTR_FRAME_SIZE
	.align		4
.L_7:
        /*0024*/ 	.byte	0x04, 0x11
        /*0026*/ 	.short	(.L_9 - .L_8)
	.align		4
.L_8:
        /*0028*/ 	.word	index@(_Z16add_up_optimisedPhiiiiiPjS0_Pyi)
        /*002c*/ 	.word	0x00000018


	//----- nvinfo : EIATTR_REGCOUNT
	.align		4
.L_9:
        /*0030*/ 	.byte	0x04, 0x2f
        /*0032*/ 	.short	(.L_11 - .L_10)
	.align		4
.L_10:
        /*0034*/ 	.word	index@(_Z3avgPhiiiiiPjS0_)
        /*0038*/ 	.word	0x00000012


	//----- nvinfo : EIATTR_FRAME_SIZE
	.align		4
.L_11:
        /*003c*/ 	.byte	0x04, 0x11
        /*003e*/ 	.short	(.L_13 - .L_12)
	.align		4
.L_12:
        /*0040*/ 	.word	index@(_Z3avgPhiiiiiPjS0_)
        /*0044*/ 	.word	0x00000000


	//----- nvinfo : EIATTR_MIN_STACK_SIZE
	.align		4
.L_13:
        /*0048*/ 	.byte	0x04, 0x12
        /*004a*/ 	.short	(.L_15 - .L_14)
	.align		4
.L_14:
        /*004c*/ 	.word	index@(_Z3avgPhiiiiiPjS0_)
        /*0050*/ 	.word	0x00000000


	//----- nvinfo : EIATTR_MIN_STACK_SIZE
	.align		4
.L_15:
        /*0054*/ 	.byte	0x04, 0x12
        /*0056*/ 	.short	(.L_17 - .L_16)
	.align		4
.L_16:
        /*0058*/ 	.word	index@(_Z16add_up_optimisedPhiiiiiPjS0_Pyi)
        /*005c*/ 	.word	0x00000018


	//----- nvinfo : EIATTR_MIN_STACK_SIZE
	.align		4
.L_17:
        /*0060*/ 	.byte	0x04, 0x12
        /*0062*/ 	.short	(.L_19 - .L_18)
	.align		4
.L_18:
        /*0064*/ 	.word	index@(_Z6add_upPhiiiiiPjS0_Py)
        /*0068*/ 	.word	0x00000000
.L_19:


//--------------------- .nv.compat                --------------------------
	.section	.nv.compat,"",@"SHT_CUDA_COMPAT_INFO"
	.align	4
        /*0000*/ 	.byte	0x02, 0x09, 0x00, 0x00, 0x02, 0x02, 0x01, 0x00, 0x02, 0x05, 0x05, 0x00, 0x03, 0x07, 0x01, 0x01
        /*0010*/ 	.byte	0x02, 0x03, 0x00, 0x00, 0x02, 0x06, 0x01, 0x00, 0x04, 0x0b, 0x08, 0x00, 0x09, 0x00, 0x00, 0x00
        /*0020*/ 	.byte	0x00, 0x00, 0x00, 0x00


//--------------------- .nv.info._Z3avgPhiiiiiPjS0_ --------------------------
	.section	.nv.info._Z3avgPhiiiiiPjS0_,"",@"SHT_CUDA_INFO"
	.sectionflags	@""
	.align	4


	//----- nvinfo : EIATTR_CUDA_API_VERSION
	.align		4
        /*0000*/ 	.byte	0x04, 0x37
        /*0002*/ 	.short	(.L_21 - .L_20)
.L_20:
        /*0004*/ 	.word	0x00000082


	//----- nvinfo : EIATTR_KPARAM_INFO
	.align		4
.L_21:
        /*0008*/ 	.byte	0x04, 0x17
        /*000a*/ 	.short	(.L_23 - .L_22)
.L_22:
        /*000c*/ 	.word	0x00000000
        /*0010*/ 	.short	0x0007
        /*0012*/ 	.short	0x0028
        /*0014*/ 	.byte	0x00, 0xf5, 0x21, 0x00


	//----- nvinfo : EIATTR_KPARAM_INFO
	.align		4
.L_23:
        /*0018*/ 	.byte	0x04, 0x17
        /*001a*/ 	.short	(.L_25 - .L_24)
.L_24:
        /*001c*/ 	.word	0x00000000
        /*0020*/ 	.short	0x0006
        /*0022*/ 	.short	0x0020
        /*0024*/ 	.byte	0x00, 0xf5, 0x21, 0x00


	//----- nvinfo : EIATTR_KPARAM_INFO
	.align		4
.L_25:
        /*0028*/ 	.byte	0x04, 0x17
        /*002a*/ 	.short	(.L_27 - .L_26)
.L_26:
        /*002c*/ 	.word	0x00000000
        /*0030*/ 	.short	0x0005
        /*0032*/ 	.short	0x0018
        /*0034*/ 	.byte	0x00, 0xf0, 0x11, 0x00


	//----- nvinfo : EIATTR_KPARAM_INFO
	.align		4
.L_27:
        /*0038*/ 	.byte	0x04, 0x17
        /*003a*/ 	.short	(.L_29 - .L_28)
.L_28:
        /*003c*/ 	.word	0x00000000
        /*0040*/ 	.short	0x0004
        /*0042*/ 	.short	0x0014
        /*0044*/ 	.byte	0x00, 0xf0, 0x11, 0x00


	//----- nvinfo : EIATTR_KPARAM_INFO
	.align		4
.L_29:
        /*0048*/ 	.byte	0x04, 0x17
        /*004a*/ 	.short	(.L_31 - .L_30)
.L_30:
        /*004c*/ 	.word	0x00000000
        /*0050*/ 	.short	0x0003
        /*0052*/ 	.short	0x0010
        /*0054*/ 	.byte	0x00, 0xf0, 0x11, 0x00


	//----- nvinfo : EIATTR_KPARAM_INFO
	.align		4
.L_31:
        /*0058*/ 	.byte	0x04, 0x17
        /*005a*/ 	.short	(.L_33 - .L_32)
.L_32:
        /*005c*/ 	.word	0x00000000
        /*0060*/ 	.short	0x0002
        /*0062*/ 	.short	0x000c
        /*0064*/ 	.byte	0x00, 0xf0, 0x11, 0x00


	//----- nvinfo : EIATTR_KPARAM_INFO
	.align		4
.L_33:
        /*0068*/ 	.byte	0x04, 0x17
        /*006a*/ 	.short	(.L_35 - .L_34)
.L_34:
        /*006c*/ 	.word	0x00000000
        /*0070*/ 	.short	0x0001
        /*0072*/ 	.short	0x0008
        /*0074*/ 	.byte	0x00, 0xf0, 0x11, 0x00


	//----- nvinfo : EIATTR_KPARAM_INFO
	.align		4
.L_35:
        /*0078*/ 	.byte	0x04, 0x17
        /*007a*/ 	.short	(.L_37 - .L_36)
.L_36:
        /*007c*/ 	.word	0x00000000
        /*0080*/ 	.short	0x0000
        /*0082*/ 	.short	0x0000
        /*0084*/ 	.byte	0x00, 0xf5, 0x21, 0x00


	//----- nvinfo : EIATTR_SPARSE_MMA_MASK
	.align		4
.L_37:
        /*0088*/ 	.byte	0x03, 0x50
        /*008a*/ 	.short	0x0000


	//----- nvinfo : EIATTR_MAXREG_COUNT
	.align		4
        /*008c*/ 	.byte	0x03, 0x1b
        /*008e*/ 	.short	0x00ff


	//----- nvinfo : EIATTR_MERCURY_ISA_VERSION
	.align		4
        /*0090*/ 	.byte	0x03, 0x5f
        /*0092*/ 	.short	0x0101


	//----- nvinfo : EIATTR_VRC_CTA_INIT_COUNT
	.align		4
        /*0094*/ 	.byte	0x02, 0x4a
	.zero		1
	.zero		1


	//----- nvinfo : EIATTR_EXIT_INSTR_OFFSETS
	.align		4
        /*0098*/ 	.byte	0x04, 0x1c
        /*009a*/ 	.short	(.L_39 - .L_38)


	//   ....[0]....
.L_38:
        /*009c*/ 	.word	0x00000080


	//   ....[1]....
        /*00a0*/ 	.word	0x00000940


	//----- nvinfo : EIATTR_CBANK_PARAM_SIZE
	.align		4
.L_39:
        /*00a4*/ 	.byte	0x03, 0x19
        /*00a6*/ 	.short	0x0030


	//----- nvinfo : EIATTR_PARAM_CBANK
	.align		4
        /*00a8*/ 	.byte	0x04, 0x0a
        /*00aa*/ 	.short	(.L_41 - .L_40)
	.align		4
.L_40:
        /*00ac*/ 	.word	index@(.nv.constant0._Z3avgPhiiiiiPjS0_)
        /*00b0*/ 	.short	0x0380
        /*00b2*/ 	.short	0x0030


	//----- nvinfo : EIATTR_SW_WAR
	.align		4
.L_41:
        /*00b4*/ 	.byte	0x04, 0x36
        /*00b6*/ 	.short	(.L_43 - .L_42)
.L_42:
        /*00b8*/ 	.word	0x00000008
.L_43:


//--------------------- .nv.info._Z16add_up_optimisedPhiiiiiPjS0_Pyi --------------------------
	.section	.nv.info._Z16add_up_optimisedPhiiiiiPjS0_Pyi,"",@"SHT_CUDA_INFO"
	.sectionflags	@""
	.align	4


	//----- nvinfo : EIATTR_CUDA_API_VERSION
	.align		4
        /*0000*/ 	.byte	0x04, 0x37
        /*0002*/ 	.short	(.L_45 - .L_44)
.L_44:
        /*0004*/ 	.word	0x00000082


	//----- nvinfo : EIATTR_KPARAM_INFO
	.align		4
.L_45:
        /*0008*/ 	.byte	0x04, 0x17
        /*000a*/ 	.short	(.L_47 - .L_46)
.L_46:
        /*000c*/ 	.word	0x00000000
        /*0010*/ 	.short	0x0009
        /*0012*/ 	.short	0x0038
        /*0014*/ 	.byte	0x00, 0xf0, 0x11, 0x00


	//----- nvinfo : EIATTR_KPARAM_INFO
	.align		4
.L_47:
        /*0018*/ 	.byte	0x04, 0x17
        /*001a*/ 	.short	(.L_49 - .L_48)
.L_48:
        /*001c*/ 	.word	0x00000000
        /*0020*/ 	.short	0x0008
        /*0022*/ 	.short	0x0030
        /*0024*/ 	.byte	0x00, 0xf5, 0x21, 0x00


	//----- nvinfo : EIATTR_KPARAM_INFO
	.align		4
.L_49:
        /*0028*/ 	.byte	0x04, 0x17
        /*002a*/ 	.short	(.L_51 - .L_50)
.L_50:
        /*002c*/ 	.word	0x00000000
        /*0030*/ 	.short	0x0007
        /*0032*/ 	.short	0x0028
        /*0034*/ 	.byte	0x00, 0xf5, 0x21, 0x00


	//----- nvinfo : EIATTR_KPARAM_INFO
	.align		4
.L_51:
        /*0038*/ 	.byte	0x04, 0x17
        /*003a*/ 	.short	(.L_53 - .L_52)
.L_52:
        /*003c*/ 	.word	0x00000000
        /*0040*/ 	.short	0x0006
        /*0042*/ 	.short	0x0020
        /*0044*/ 	.byte	0x00, 0xf5, 0x21, 0x00


	//----- nvinfo : EIATTR_KPARAM_INFO
	.align		4
.L_53:
        /*0048*/ 	.byte	0x04, 0x17
        /*004a*/ 	.short	(.L_55 - .L_54)
.L_54:
        /*004c*/ 	.word	0x00000000
        /*0050*/ 	.short	0x0005
        /*0052*/ 	.short	0x0018
        /*0054*/ 	.byte	0x00, 0xf0, 0x11, 0x00


	//----- nvinfo : EIATTR_KPARAM_INFO
	.align		4
.L_55:
        /*0058*/ 	.byte	0x04, 0x17
        /*005a*/ 	.short	(.L_57 - .L_56)
.L_56:
        /*005c*/ 	.word	0x00000000
        /*0060*/ 	.short	0x0004
        /*0062*/ 	.short	0x0014
        /*0064*/ 	.byte	0x00, 0xf0, 0x11, 0x00


	//----- nvinfo : EIATTR_KPARAM_INFO
	.align		4
.L_57:
        /*0068*/ 	.byte	0x04, 0x17
        /*006a*/ 	.short	(.L_59 - .L_58)
.L_58:
        /*006c*/ 	.word	0x00000000
        /*0070*/ 	.short	0x0003
        /*0072*/ 	.short	0x0010
        /*0074*/ 	.byte	0x00, 0xf0, 0x11, 0x00


	//----- nvinfo : EIATTR_KPARAM_INFO
	.align		4
.L_59:
        /*0078*/ 	.byte	0x04, 0x17
        /*007a*/ 	.short	(.L_61 - .L_60)
.L_60:
        /*007c*/ 	.word	0x00000000
        /*0080*/ 	.short	0x0002
        /*0082*/ 	.short	0x000c
        /*0084*/ 	.byte	0x00, 0xf0, 0x11, 0x00


	//----- nvinfo : EIATTR_KPARAM_INFO
	.align		4
.L_61:
        /*0088*/ 	.byte	0x04, 0x17
        /*008a*/ 	.short	(.L_63 - .L_62)
.L_62:
        /*008c*/ 	.word	0x00000000
        /*0090*/ 	.short	0x0001
        /*0092*/ 	.short	0x0008
        /*0094*/ 	.byte	0x00, 0xf0, 0x11, 0x00


	//----- nvinfo : EIATTR_KPARAM_INFO
	.align		4
.L_63:
        /*0098*/ 	.byte	0x04, 0x17
        /*009a*/ 	.short	(.L_65 - .L_64)
.L_64:
        /*009c*/ 	.word	0x00000000
        /*00a0*/ 	.short	0x0000
        /*00a2*/ 	.short	0x0000
        /*00a4*/ 	.byte	0x00, 0xf5, 0x21, 0x00


	//----- nvinfo : EIATTR_SPARSE_MMA_MASK
	.align		4
.L_65:
        /*00a8*/ 	.byte	0x03, 0x50
        /*00aa*/ 	.short	0x0000


	//----- nvinfo : EIATTR_MAXREG_COUNT
	.align		4
        /*00ac*/ 	.byte	0x03, 0x1b
        /*00ae*/ 	.short	0x00ff


	//----- nvinfo : EIATTR_NUM_BARRIERS
	.align		4
        /*00b0*/ 	.byte	0x02, 0x4c
        /*00b2*/ 	.byte	0x01
	.zero		1


	//----- nvinfo : EIATTR_EXTERNS
	.align		4
        /*00b4*/ 	.byte	0x04, 0x0f
        /*00b6*/ 	.short	(.L_67 - .L_66)


	//   ....[0]....
	.align		4
.L_66:
        /*00b8*/ 	.word	index@(vprintf)


	//----- nvinfo : EIATTR_MERCURY_ISA_VERSION
	.align		4
.L_67:
        /*00bc*/ 	.byte	0x03, 0x5f
        /*00be*/ 	.short	0x0101


	//----- nvinfo : EIATTR_UNUSED_LOAD_BYTE_OFFSET
	.align		4
        /*00c0*/ 	.byte	0x04, 0x44
        /*00c2*/ 	.short	(.L_69 - .L_68)


	//   ....[0]....
.L_68:
        /*00c4*/ 	.word	0x00000960
        /*00c8*/ 	.word	0x00000fff


	//   ....[1]....
        /*00cc*/ 	.word	0x00000a90
        /*00d0*/ 	.word	0x00000fff


	//----- nvinfo : EIATTR_INT_WARP_WIDE_INSTR_OFFSETS
	.align		4
.L_69:
        /*00d4*/ 	.byte	0x04, 0x31
        /*00d6*/ 	.short	(.L_71 - .L_70)


	//   ....[0]....
.L_70:
        /*00d8*/ 	.word	0x00000760


	//   ....[1]....
        /*00dc*/ 	.word	0x00000800


	//   ....[2]....
        /*00e0*/ 	.word	0x00000810


	//   ....[3]....
        /*00e4*/ 	.word	0x00000820


	//----- nvinfo : EIATTR_VRC_CTA_INIT_COUNT
	.align		4
.L_71:
        /*00e8*/ 	.byte	0x02, 0x4a
	.zero		1
	.zero		1


	//----- nvinfo : EIATTR_SYSCALL_OFFSETS
	.align		4
        /*00ec*/ 	.byte	0x04, 0x46
        /*00ee*/ 	.short	(.L_73 - .L_72)


	//   ....[0]....
.L_72:
        /*00f0*/ 	.word	0x00000710


	//   ....[1]....
        /*00f4*/ 	.word	0x00000a20


	//----- nvinfo : EIATTR_EXIT_INSTR_OFFSETS
	.align		4
.L_73:
        /*00f8*/ 	.byte	0x04, 0x1c
        /*00fa*/ 	.short	(.L_75 - .L_74)


	//   ....[0]....
.L_74:
        /*00fc*/ 	.word	0x000008c0


	//   ....[1]....
        /*0100*/ 	.word	0x00000c60


	//----- nvinfo : EIATTR_CRS_STACK_SIZE
	.align		4
.L_75:
        /*0104*/ 	.byte	0x04, 0x1e
        /*0106*/ 	.short	(.L_77 - .L_76)
.L_76:
        /*0108*/ 	.word	0x00000000


	//----- nvinfo : EIATTR_CBANK_PARAM_SIZE
	.align		4
.L_77:
        /*010c*/ 	.byte	0x03, 0x19
        /*010e*/ 	.short	0x003c


	//----- nvinfo : EIATTR_PARAM_CBANK
	.align		4
        /*0110*/ 	.byte	0x04, 0x0a
        /*0112*/ 	.short	(.L_79 - .L_78)
	.align		4
.L_78:
        /*0114*/ 	.word	index@(.nv.constant0._Z16add_up_optimisedPhiiiiiPjS0_Pyi)
        /*0118*/ 	.short	0x0380
        /*011a*/ 	.short	0x003c


	//----- nvinfo : EIATTR_SW_WAR
	.align		4
.L_79:
        /*011c*/ 	.byte	0x04, 0x36
        /*011e*/ 	.short	(.L_81 - .L_80)
.L_80:
        /*0120*/ 	.word	0x00000008
.L_81:


//--------------------- .nv.info._Z6add_upPhiiiiiPjS0_Py --------------------------
	.section	.nv.info._Z6add_upPhiiiiiPjS0_Py,"",@"SHT_CUDA_INFO"
	.sectionflags	@""
	.align	4


	//----- nvinfo : EIATTR_CUDA_API_VERSION
	.align		4
        /*0000*/ 	.byte	0x04, 0x37
        /*0002*/ 	.short	(.L_83 - .L_82)
.L_82:
        /*0004*/ 	.word	0x00000082


	//----- nvinfo : EIATTR_KPARAM_INFO
	.align		4
.L_83:
        /*0008*/ 	.byte	0x04, 0x17
        /*000a*/ 	.short	(.L_85 - .L_84)
.L_84:
        /*000c*/ 	.word	0x00000000
        /*0010*/ 	.short	0x0008
        /*0012*/ 	.short	0x0030
        /*0014*/ 	.byte	0x00, 0xf5, 0x21, 0x00


	//----- nvinfo : EIATTR_KPARAM_INFO
	.align		4
.L_85:
        /*0018*/ 	.byte	0x04, 0x17
        /*001a*/ 	.short	(.L_87 - .L_86)
.L_86:
        /*001c*/ 	.word	0x00000000
        /*0020*/ 	.short	0x0007
        /*0022*/ 	.short	0x0028
        /*0024*/ 	.byte	0x00, 0xf5, 0x21, 0x00


	//----- nvinfo : EIATTR_KPARAM_INFO
	.align		4
.L_87:
        /*0028*/ 	.byte	0x04, 0x17
        /*002a*/ 	.short	(.L_89 - .L_88)
.L_88:
        /*002c*/ 	.word	0x00000000
        /*0030*/ 	.short	0x0006
        /*0032*/ 	.short	0x0020
        /*0034*/ 	.byte	0x00, 0xf5, 0x21, 0x00


	//----- nvinfo : EIATTR_KPARAM_INFO
	.align		4
.L_89:
        /*0038*/ 	.byte	0x04, 0x17
        /*003a*/ 	.short	(.L_91 - .L_90)
.L_90:
        /*003c*/ 	.word	0x00000000
        /*0040*/ 	.short	0x0005
        /*0042*/ 	.short	0x0018
        /*0044*/ 	.byte	0x00, 0xf0, 0x11, 0x00


	//----- nvinfo : EIATTR_KPARAM_INFO
	.align		4
.L_91:
        /*0048*/ 	.byte	0x04, 0x17
        /*004a*/ 	.short	(.L_93 - .L_92)
.L_92:
        /*004c*/ 	.word	0x00000000
        /*0050*/ 	.short	0x0004
        /*0052*/ 	.short	0x0014
        /*0054*/ 	.byte	0x00, 0xf0, 0x11, 0x00


	//----- nvinfo : EIATTR_KPARAM_INFO
	.align		4
.L_93:
        /*0058*/ 	.byte	0x04, 0x17
        /*005a*/ 	.short	(.L_95 - .L_94)
.L_94:
        /*005c*/ 	.word	0x00000000
        /*0060*/ 	.short	0x0003
        /*0062*/ 	.short	0x0010
        /*0064*/ 	.byte	0x00, 0xf0, 0x11, 0x00


	//----- nvinfo : EIATTR_KPARAM_INFO
	.align		4
.L_95:
        /*0068*/ 	.byte	0x04, 0x17
        /*006a*/ 	.short	(.L_97 - .L_96)
.L_96:
        /*006c*/ 	.word	0x00000000
        /*0070*/ 	.short	0x0002
        /*0072*/ 	.short	0x000c
        /*0074*/ 	.byte	0x00, 0xf0, 0x11, 0x00


	//----- nvinfo : EIATTR_KPARAM_INFO
	.align		4
.L_97:
        /*0078*/ 	.byte	0x04, 0x17
        /*007a*/ 	.short	(.L_99 - .L_98)
.L_98:
        /*007c*/ 	.word	0x00000000
        /*0080*/ 	.short	0x0001
        /*0082*/ 	.short	0x0008
        /*0084*/ 	.byte	0x00, 0xf0, 0x11, 0x00


	//----- nvinfo : EIATTR_KPARAM_INFO
	.align		4
.L_99:
        /*0088*/ 	.byte	0x04, 0x17
        /*008a*/ 	.short	(.L_101 - .L_100)
.L_100:
        /*008c*/ 	.word	0x00000000
        /*0090*/ 	.short	0x0000
        /*0092*/ 	.short	0x0000
        /*0094*/ 	.byte	0x00, 0xf5, 0x21, 0x00


	//----- nvinfo : EIATTR_SPARSE_MMA_MASK
	.align		4
.L_101:
        /*0098*/ 	.byte	0x03, 0x50
        /*009a*/ 	.short	0x0000


	//----- nvinfo : EIATTR_MAXREG_COUNT
	.align		4
        /*009c*/ 	.byte	0x03, 0x1b
        /*009e*/ 	.short	0x00ff


	//----- nvinfo : EIATTR_MERCURY_ISA_VERSION
	.align		4
        /*00a0*/ 	.byte	0x03, 0x5f
        /*00a2*/ 	.short	0x0101


	//----- nvinfo : EIATTR_VRC_CTA_INIT_COUNT
	.align		4
        /*00a4*/ 	.byte	0x02, 0x4a
	.zero		1
	.zero		1


	//----- nvinfo : EIATTR_EXIT_INSTR_OFFSETS
	.align		4
        /*00a8*/ 	.byte	0x04, 0x1c
        /*00aa*/ 	.short	(.L_103 - .L_102)


	//   ....[0]....
.L_102:
        /*00ac*/ 	.word	0x00000080


	//   ....[1]....
        /*00b0*/ 	.word	0x000006c0


	//----- nvinfo : EIATTR_CBANK_PARAM_SIZE
	.align		4
.L_103:
        /*00b4*/ 	.byte	0x03, 0x19
        /*00b6*/ 	.short	0x0038


	//----- nvinfo : EIATTR_PARAM_CBANK
	.align		4
        /*00b8*/ 	.byte	0x04, 0x0a
        /*00ba*/ 	.short	(.L_105 - .L_104)
	.align		4
.L_104:
        /*00bc*/ 	.word	index@(.nv.constant0._Z6add_upPhiiiiiPjS0_Py)
        /*00c0*/ 	.short	0x0380
        /*00c2*/ 	.short	0x0038


	//----- nvinfo : EIATTR_SW_WAR
	.align		4
.L_105:
        /*00c4*/ 	.byte	0x04, 0x36
        /*00c6*/ 	.short	(.L_107 - .L_106)
.L_106:
        /*00c8*/ 	.word	0x00000008
.L_107:


//--------------------- .nv.callgraph             --------------------------
	.section	.nv.callgraph,"",@"SHT_CUDA_CALLGRAPH"
	.align	4
	.sectionentsize	8
	.align		4
        /*0000*/ 	.word	0x00000000
	.align		4
        /*0004*/ 	.word	0xffffffff
	.align		4
        /*0008*/ 	.word	index@(_Z16add_up_optimisedPhiiiiiPjS0_Pyi)
	.align		4
        /*000c*/ 	.word	index@(vprintf)
	.align		4
        /*0010*/ 	.word	0x00000000
	.align		4
        /*0014*/ 	.word	0xfffffffe
	.align		4
        /*0018*/ 	.word	0x00000000
	.align		4
        /*001c*/ 	.word	0xfffffffd
	.align		4
        /*0020*/ 	.word	0x00000000
	.align		4
        /*0024*/ 	.word	0xfffffffc


//--------------------- .nv.constant4             --------------------------
	.section	.nv.constant4,"a",@progbits
	.align	8
	.align		8
.nv.constant4:
        /*0000*/ 	.dword	$str
	.align		8
        /*0008*/ 	.dword	$str$1
	.align		8
        /*0010*/ 	.dword	vprintf


//--------------------- .text._Z3avgPhiiiiiPjS0_  --------------------------
	.section	.text._Z3avgPhiiiiiPjS0_,"ax",@progbits
	.align	128
        .global         _Z3avgPhiiiiiPjS0_
        .type           _Z3avgPhiiiiiPjS0_,@function
        .size           _Z3avgPhiiiiiPjS0_,(.L_x_7 - _Z3avgPhiiiiiPjS0_)
        .other          _Z3avgPhiiiiiPjS0_,@"STO_CUDA_ENTRY STV_DEFAULT"
_Z3avgPhiiiiiPjS0_:
.text._Z3avgPhiiiiiPjS0_:
[----:B------:R-:W-:Y:S01]  /*0000*/  LDC R1, c[0x0][0x37c] ;  /* 0x0000df00ff017b82 */ /* 0x000fe20000000800 */
[----:B------:R-:W0:Y:S07]  /*0010*/  S2R R0, SR_TID.X ;  /* 0x0000000000007919 */ /* 0x000e2e0000002100 */
[----:B------:R-:W0:Y:S08]  /*0020*/  S2UR UR4, SR_CTAID.X ;  /* 0x00000000000479c3 */ /* 0x000e300000002500 */
[----:B------:R-:W0:Y:S08]  /*0030*/  LDC R5, c[0x0][0x360] ;  /* 0x0000d800ff057b82 */ /* 0x000e300000000800 */
[----:B------:R-:W1:Y:S01]  /*0040*/  LDC.64 R2, c[0x0][0x388] ;  /* 0x0000e200ff027b82 */ /* 0x000e620000000a00 */
[----:B0-----:R-:W-:-:S02]  /*0050*/  IMAD R5, R5, UR4, R0 ;  /* 0x0000000405057c24 */ /* 0x001fc4000f8e0200 */
[----:B-1----:R-:W-:-:S05]  /*0060*/  IMAD R0, R3, R2, RZ ;  /* 0x0000000203007224 */ /* 0x002fca00078e02ff */
[----:B------:R-:W-:-:S13]  /*0070*/  ISETP.GE.AND P0, PT, R5, R0, PT ;  /* 0x000000000500720c */ /* 0x000fda0003f06270 */
[----:B------:R-:W-:Y:S05]  /*0080*/  @P0 EXIT ;  /* 0x000000000000094d */ /* 0x000fea0003800000 */
[----:B------:R-:W-:Y:S01]  /*0090*/  IABS R9, R2 ;  /* 0x0000000200097213 */ /* 0x000fe20000000000 */
[----:B------:R-:W0:Y:S01]  /*00a0*/  LDC R0, c[0x0][0x390] ;  /* 0x0000e400ff007b82 */ /* 0x000e220000000800 */
[----:B------:R-:W-:Y:S01]  /*00b0*/  IABS R10, R5 ;  /* 0x00000005000a7213 */ /* 0x000fe20000000000 */
[----:B------:R-:W1:Y:S01]  /*00c0*/  LDCU UR6, c[0x0][0x394] ;  /* 0x00007280ff0677ac */ /* 0x000e620008000800 */
[----:B------:R-:W2:Y:S01]  /*00d0*/  I2F.RP R3, R9 ;  /* 0x0000000900037306 */ /* 0x000ea20000209400 */
[----:B------:R-:W3:Y:S07]  /*00e0*/  LDCU.64 UR4, c[0x0][0x358] ;  /* 0x00006b00ff0477ac */ /* 0x000eee0008000a00 */
[----:B--2---:R-:W2:Y:S02]  /*00f0*/  MUFU.RCP R3, R3 ;  /* 0x0000000300037308 */ /* 0x004ea40000001000 */
[----:B--2---:R-:W-:Y:S01]  /*0100*/  VIADD R6, R3, 0xffffffe ;  /* 0x0ffffffe03067836 */ /* 0x004fe20000000000 */
[----:B0-----:R-:W-:-:S05]  /*0110*/  IABS R3, R0 ;  /* 0x0000000000037213 */ /* 0x001fca0000000000 */
[----:B------:R0:W2:Y:S08]  /*0120*/  F2I.FTZ.U32.TRUNC.NTZ R7, R6 ;  /* 0x0000000600077305 */ /* 0x0000b0000021f000 */
[----:B------:R-:W4:Y:S01]  /*0130*/  I2F.RP R8, R3 ;  /* 0x0000000300087306 */ /* 0x000f220000209400 */
[----:B0-----:R-:W-:Y:S02]  /*0140*/  HFMA2 R6, -RZ, RZ, 0, 0 ;  /* 0x00000000ff067431 */ /* 0x001fe400000001ff */
[----:B--2---:R-:W-:-:S04]  /*0150*/  IMAD.MOV R4, RZ, RZ, -R7 ;  /* 0x000000ffff047224 */ /* 0x004fc800078e0a07 */
[----:B------:R-:W-:-:S04]  /*0160*/  IMAD R11, R4, R9, RZ ;  /* 0x00000009040b7224 */ /* 0x000fc800078e02ff */
[----:B------:R-:W-:Y:S01]  /*0170*/  IMAD.HI.U32 R7, R7, R11, R6 ;  /* 0x0000000b07077227 */ /* 0x000fe200078e0006 */
[----:B----4-:R-:W0:Y:S05]  /*0180*/  MUFU.RCP R8, R8 ;  /* 0x0000000800087308 */ /* 0x010e2a0000001000 */
[----:B------:R-:W-:-:S04]  /*0190*/  IMAD.HI.U32 R4, R7, R10, RZ ;  /* 0x0000000a07047227 */ /* 0x000fc800078e00ff */
[----:B------:R-:W-:-:S04]  /*01a0*/  IMAD.MOV R6, RZ, RZ, -R4 ;  /* 0x000000ffff067224 */ /* 0x000fc800078e0a04 */
[----:B------:R-:W-:-:S05]  /*01b0*/  IMAD R6, R9, R6, R10 ;  /* 0x0000000609067224 */ /* 0x000fca00078e020a */
[----:B------:R-:W-:-:S13]  /*01c0*/  ISETP.GT.U32.AND P1, PT, R9, R6, PT ;  /* 0x000000060900720c */ /* 0x000fda0003f24070 */
[----:B------:R-:W-:Y:S02]  /*01d0*/  @!P1 IMAD.IADD R6, R6, 0x1, -R9 ;  /* 0x0000000106069824 */ /* 0x000fe400078e0a09 */
[----:B------:R-:W-:Y:S01]  /*01e0*/  @!P1 VIADD R4, R4, 0x1 ;  /* 0x0000000104049836 */ /* 0x000fe20000000000 */
[----:B------:R-:W-:Y:S02]  /*01f0*/  ISETP.NE.AND P1, PT, R2, RZ, PT ;  /* 0x000000ff0200720c */ /* 0x000fe40003f25270 */
[----:B------:R-:W-:Y:S02]  /*0200*/  ISETP.GE.U32.AND P0, PT, R6, R9, PT ;  /* 0x000000090600720c */ /* 0x000fe40003f06070 */
[----:B------:R-:W-:-:S04]  /*0210*/  LOP3.LUT R6, R5, R2, RZ, 0x3c, !PT ;  /* 0x0000000205067212 */ /* 0x000fc800078e3cff */
[----:B------:R-:W-:Y:S02]  /*0220*/  ISETP.GE.AND P2, PT, R6, RZ, PT ;  /* 0x000000ff0600720c */ /* 0x000fe40003f46270 */
[----:B0-----:R-:W-:-:S04]  /*0230*/  IADD3 R6, PT, PT, R8, 0xffffffe, RZ ;  /* 0x0ffffffe08067810 */ /* 0x001fc80007ffe0ff */
[----:B------:R0:W2:Y:S01]  /*0240*/  F2I.FTZ.U32.TRUNC.NTZ R7, R6 ;  /* 0x0000000600077305 */ /* 0x0000a2000021f000 */
[----:B------:R-:W-:-:S06]  /*0250*/  @P0 VIADD R4, R4, 0x1 ;  /* 0x0000000104040836 */ /* 0x000fcc0000000000 */
[----:B------:R-:W-:Y:S02]  /*0260*/  @!P2 IADD3 R4, PT, PT, -R4, RZ, RZ ;  /* 0x000000ff0404a210 */ /* 0x000fe40007ffe1ff */
[----:B------:R-:W-:Y:S02]  /*0270*/  @!P1 LOP3.LUT R4, RZ, R2, RZ, 0x33, !PT ;  /* 0x00000002ff049212 */ /* 0x000fe400078e33ff */
[----:B0-----:R-:W-:-:S03]  /*0280*/  MOV R6, RZ ;  /* 0x000000ff00067202 */ /* 0x001fc60000000f00 */
[----:B------:R-:W-:Y:S02]  /*0290*/  IMAD.MOV R8, RZ, RZ, -R4 ;  /* 0x000000ffff087224 */ /* 0x000fe400078e0a04 */
[----:B--2---:R-:W-:Y:S02]  /*02a0*/  IMAD.MOV R10, RZ, RZ, -R7 ;  /* 0x000000ffff0a7224 */ /* 0x004fe400078e0a07 */
[----:B------:R-:W-:Y:S01]  /*02b0*/  IMAD R11, R2, R8, R5 ;  /* 0x00000008020b7224 */ /* 0x000fe200078e0205 */
[----:B------:R-:W-:Y:S01]  /*02c0*/  IABS R2, R4 ;  /* 0x0000000400027213 */ /* 0x000fe20000000000 */
[----:B------:R-:W-:Y:S01]  /*02d0*/  IMAD R9, R10, R3, RZ ;  /* 0x000000030a097224 */ /* 0x000fe200078e02ff */
[----:B------:R-:W-:Y:S02]  /*02e0*/  LOP3.LUT R4, R4, R0, RZ, 0x3c, !PT ;  /* 0x0000000004047212 */ /* 0x000fe400078e3cff */
[----:B------:R-:W-:Y:S01]  /*02f0*/  IABS R8, R11 ;  /* 0x0000000b00087213 */ /* 0x000fe20000000000 */
[----:B------:R-:W-:Y:S01]  /*0300*/  IMAD.HI.U32 R6, R7, R9, R6 ;  /* 0x0000000907067227 */ /* 0x000fe200078e0006 */
[----:B------:R-:W-:-:S03]  /*0310*/  ISETP.GE.AND P0, PT, R4, RZ, PT ;  /* 0x000000ff0400720c */ /* 0x000fc60003f06270 */
[----:B------:R-:W-:Y:S02]  /*0320*/  IMAD.MOV.U32 R9, RZ, RZ, R8 ;  /* 0x000000ffff097224 */ /* 0x000fe400078e0008 */
[----:B------:R-:W-:-:S04]  /*0330*/  IMAD.HI.U32 R7, R6, R2, RZ ;  /* 0x0000000206077227 */ /* 0x000fc800078e00ff */
[----:B------:R-:W-:-:S04]  /*0340*/  IMAD.HI.U32 R6, R6, R9, RZ ;  /* 0x0000000906067227 */ /* 0x000fc800078e00ff */
[----:B------:R-:W-:Y:S01]  /*0350*/  IMAD.MOV R8, RZ, RZ, -R7 ;  /* 0x000000ffff087224 */ /* 0x000fe200078e0a07 */
[----:B------:R-:W-:-:S03]  /*0360*/  IADD3 R10, PT, PT, -R6, RZ, RZ ;  /* 0x000000ff060a7210 */ /* 0x000fc60007ffe1ff */
[C---:B------:R-:W-:Y:S02]  /*0370*/  IMAD R2, R3.reuse, R8, R2 ;  /* 0x0000000803027224 */ /* 0x040fe400078e0202 */
[----:B------:R-:W-:-:S03]  /*0380*/  IMAD R8, R3, R10, R9 ;  /* 0x0000000a03087224 */ /* 0x000fc600078e0209 */
[C---:B------:R-:W-:Y:S02]  /*0390*/  ISETP.GT.U32.AND P4, PT, R3.reuse, R2, PT ;  /* 0x000000020300720c */ /* 0x040fe40003f84070 */
[----:B------:R-:W-:-:S11]  /*03a0*/  ISETP.GT.U32.AND P5, PT, R3, R8, PT ;  /* 0x000000080300720c */ /* 0x000fd60003fa4070 */
[--C-:B------:R-:W-:Y:S01]  /*03b0*/  @!P4 IMAD.IADD R2, R2, 0x1, -R3.reuse ;  /* 0x000000010202c824 */ /* 0x100fe200078e0a03 */
[----:B------:R-:W-:Y:S01]  /*03c0*/  @!P4 IADD3 R7, PT, PT, R7, 0x1, RZ ;  /* 0x000000010707c810 */ /* 0x000fe20007ffe0ff */
[----:B------:R-:W-:Y:S02]  /*03d0*/  @!P5 IMAD.IADD R8, R8, 0x1, -R3 ;  /* 0x000000010808d824 */ /* 0x000fe400078e0a03 */
[----:B------:R-:W-:Y:S01]  /*03e0*/  @!P5 VIADD R6, R6, 0x1 ;  /* 0x000000010606d836 */ /* 0x000fe20000000000 */
[-C--:B------:R-:W-:Y:S02]  /*03f0*/  ISETP.GE.U32.AND P2, PT, R2, R3.reuse, PT ;  /* 0x000000030200720c */ /* 0x080fe40003f46070 */
[----:B------:R-:W-:Y:S02]  /*0400*/  ISETP.GE.U32.AND P3, PT, R8, R3, PT ;  /* 0x000000030800720c */ /* 0x000fe40003f66070 */
[----:B------:R-:W-:-:S04]  /*0410*/  LOP3.LUT R2, R11, R0, RZ, 0x3c, !PT ;  /* 0x000000000b027212 */ /* 0x000fc800078e3cff */
[----:B------:R-:W-:Y:S02]  /*0420*/  ISETP.GE.AND P1, PT, R2, RZ, PT ;  /* 0x000000ff0200720c */ /* 0x000fe40003f26270 */
[----:B------:R-:W0:Y:S03]  /*0430*/  LDC.64 R2, c[0x0][0x3a8] ;  /* 0x0000ea00ff027b82 */ /* 0x000e260000000a00 */
[----:B------:R-:W-:Y:S02]  /*0440*/  @P2 IADD3 R7, PT, PT, R7, 0x1, RZ ;  /* 0x0000000107072810 */ /* 0x000fe40007ffe0ff */
[----:B------:R-:W-:Y:S01]  /*0450*/  @P3 VIADD R6, R6, 0x1 ;  /* 0x0000000106063836 */ /* 0x000fe20000000000 */
[----:B------:R-:W-:Y:S02]  /*0460*/  ISETP.NE.AND P2, PT, R0, RZ, PT ;  /* 0x000000ff0000720c */ /* 0x000fe40003f45270 */
[----:B------:R-:W-:-:S02]  /*0470*/  LOP3.LUT R0, RZ, R0, RZ, 0x33, !PT ;  /* 0x00000000ff007212 */ /* 0x000fc400078e33ff */
[----:B------:R-:W-:Y:S01]  /*0480*/  @!P0 IADD3 R7, PT, PT, -R7, RZ, RZ ;  /* 0x000000ff07078210 */ /* 0x000fe20007ffe1ff */
[----:B------:R-:W-:-:S03]  /*0490*/  @!P1 IMAD.MOV R6, RZ, RZ, -R6 ;  /* 0x000000ffff069224 */ /* 0x000fc600078e0a06 */
[C---:B------:R-:W-:Y:S02]  /*04a0*/  SEL R9, R0.reuse, R7, !P2 ;  /* 0x0000000700097207 */ /* 0x040fe40005000000 */
[----:B------:R-:W-:Y:S02]  /*04b0*/  SEL R0, R0, R6, !P2 ;  /* 0x0000000600007207 */ /* 0x000fe40005000000 */
[----:B------:R-:W2:Y:S03]  /*04c0*/  LDC.64 R6, c[0x0][0x3a0] ;  /* 0x0000e800ff067b82 */ /* 0x000ea60000000a00 */
[----:B-1----:R-:W-:Y:S01]  /*04d0*/  IMAD R9, R9, UR6, R0 ;  /* 0x0000000609097c24 */ /* 0x002fe2000f8e0200 */
[----:B------:R-:W1:Y:S03]  /*04e0*/  LDCU.64 UR6, c[0x0][0x380] ;  /* 0x00007000ff0677ac */ /* 0x000e660008000a00 */
[----:B0-----:R-:W-:-:S05]  /*04f0*/  IMAD.WIDE R2, R9, 0x4, R2 ;  /* 0x0000000409027825 */ /* 0x001fca00078e0202 */
[----:B---3--:R-:W3:Y:S01]  /*0500*/  LDG.E R11, desc[UR4][R2.64] ;  /* 0x00000004020b7981 */ /* 0x008ee2000c1e1900 */
[----:B------:R-:W-:-:S04]  /*0510*/  IMAD R9, R9, 0x3, RZ ;  /* 0x0000000309097824 */ /* 0x000fc800078e02ff */
[----:B--2---:R-:W-:-:S05]  /*0520*/  IMAD.WIDE R6, R9, 0x4, R6 ;  /* 0x0000000409067825 */ /* 0x004fca00078e0206 */
[----:B------:R-:W2:Y:S01]  /*0530*/  LDG.E R0, desc[UR4][R6.64] ;  /* 0x0000000406007981 */ /* 0x000ea2000c1e1900 */
[----:B------:R-:W-:Y:S01]  /*0540*/  IMAD R5, R5, 0x3, RZ ;  /* 0x0000000305057824 */ /* 0x000fe200078e02ff */
[----:B---3--:R-:W0:Y:S01]  /*0550*/  I2F.U32.RP R4, R11 ;  /* 0x0000000b00047306 */ /* 0x008e220000209000 */
[----:B------:R-:W-:Y:S01]  /*0560*/  IMAD.MOV R13, RZ, RZ, -R11 ;  /* 0x000000ffff0d7224 */ /* 0x000fe200078e0a0b */
[----:B------:R-:W-:-:S06]  /*0570*/  ISETP.NE.U32.AND P2, PT, R11, RZ, PT ;  /* 0x000000ff0b00720c */ /* 0x000fcc0003f45070 */
[----:B0-----:R-:W0:Y:S02]  /*0580*/  MUFU.RCP R4, R4 ;  /* 0x0000000400047308 */ /* 0x001e240000001000 */
[----:B0-----:R-:W-:-:S06]  /*0590*/  IADD3 R8, PT, PT, R4, 0xffffffe, RZ ;  /* 0x0ffffffe04087810 */ /* 0x001fcc0007ffe0ff */
[----:B------:R0:W3:Y:S02]  /*05a0*/  F2I.FTZ.U32.TRUNC.NTZ R9, R8 ;  /* 0x0000000800097305 */ /* 0x0000e4000021f000 */
[----:B0-----:R-:W-:Y:S02]  /*05b0*/  HFMA2 R8, -RZ, RZ, 0, 0 ;  /* 0x00000000ff087431 */ /* 0x001fe400000001ff */
[----:B---3--:R-:W-:-:S04]  /*05c0*/  IMAD R13, R13, R9, RZ ;  /* 0x000000090d0d7224 */ /* 0x008fc800078e02ff */
[----:B------:R-:W-:-:S06]  /*05d0*/  IMAD.HI.U32 R9, R9, R13, R8 ;  /* 0x0000000d09097227 */ /* 0x000fcc00078e0008 */
[----:B--2---:R-:W-:-:S04]  /*05e0*/  IMAD.HI.U32 R13, R9, R0, RZ ;  /* 0x00000000090d7227 */ /* 0x004fc800078e00ff */
[----:B------:R-:W-:-:S04]  /*05f0*/  IMAD.MOV R9, RZ, RZ, -R13 ;  /* 0x000000ffff097224 */ /* 0x000fc800078e0a0d */
[----:B------:R-:W-:-:S05]  /*0600*/  IMAD R0, R11, R9, R0 ;  /* 0x000000090b007224 */ /* 0x000fca00078e0200 */
[----:B------:R-:W-:-:S13]  /*0610*/  ISETP.GE.U32.AND P0, PT, R0, R11, PT ;  /* 0x0000000b0000720c */ /* 0x000fda0003f06070 */
[----:B------:R-:W-:Y:S01]  /*0620*/  @P0 IADD3 R0, PT, PT, -R11, R0, RZ ;  /* 0x000000000b000210 */ /* 0x000fe20007ffe1ff */
[----:B------:R-:W-:Y:S01]  /*0630*/  @P0 VIADD R13, R13, 0x1 ;  /* 0x000000010d0d0836 */ /* 0x000fe20000000000 */
[C---:B-1----:R-:W-:Y:S02]  /*0640*/  IADD3 R4, P0, PT, R5.reuse, UR6, RZ ;  /* 0x0000000605047c10 */ /* 0x042fe4000ff1e0ff */
[----:B------:R-:W-:Y:S02]  /*0650*/  ISETP.GE.U32.AND P1, PT, R0, R11, PT ;  /* 0x0000000b0000720c */ /* 0x000fe40003f26070 */
[----:B------:R-:W-:-:S11]  /*0660*/  LEA.HI.X.SX32 R5, R5, UR7, 0x1, P0 ;  /* 0x0000000705057c11 */ /* 0x000fd600080f0eff */
[----:B------:R-:W-:Y:S02]  /*0670*/  @P1 IADD3 R13, PT, PT, R13, 0x1, RZ ;  /* 0x000000010d0d1810 */ /* 0x000fe40007ffe0ff */
[----:B------:R-:W-:-:S05]  /*0680*/  @!P2 LOP3.LUT R13, RZ, R11, RZ, 0x33, !PT ;  /* 0x0000000bff0da212 */ /* 0x000fca00078e33ff */
[----:B------:R0:W-:Y:S04]  /*0690*/  STG.E.U8 desc[UR4][R4.64], R13 ;  /* 0x0000000d04007986 */ /* 0x0001e8000c101104 */
[----:B------:R-:W2:Y:S04]  /*06a0*/  LDG.E R11, desc[UR4][R2.64] ;  /* 0x00000004020b7981 */ /* 0x000ea8000c1e1900 */
[----:B------:R-:W0:Y:S01]  /*06b0*/  LDG.E R0, desc[UR4][R6.64+0x4] ;  /* 0x0000040406007981 */ /* 0x000e22000c1e1900 */
[----:B--2---:R-:W1:Y:S01]  /*06c0*/  I2F.U32.RP R10, R11 ;  /* 0x0000000b000a7306 */ /* 0x004e620000209000 */
[----:B------:R-:W-:-:S02]  /*06d0*/  IADD3 R15, PT, PT, RZ, -R11, RZ ;  /* 0x8000000bff0f7210 */ /* 0x000fc40007ffe0ff */
[----:B------:R-:W-:-:S05]  /*06e0*/  ISETP.NE.U32.AND P2, PT, R11, RZ, PT ;  /* 0x000000ff0b00720c */ /* 0x000fca0003f45070 */
[----:B-1----:R-:W1:Y:S02]  /*06f0*/  MUFU.RCP R10, R10 ;  /* 0x0000000a000a7308 */ /* 0x002e640000001000 */
[----:B-1----:R-:W-:-:S06]  /*0700*/  VIADD R8, R10, 0xffffffe ;  /* 0x0ffffffe0a087836 */ /* 0x002fcc0000000000 */
[----:B------:R1:W2:Y:S02]  /*0710*/  F2I.FTZ.U32.TRUNC.NTZ R9, R8 ;  /* 0x0000000800097305 */ /* 0x0002a4000021f000 */
[----:B-1----:R-:W-:Y:S02]  /*0720*/  IMAD.MOV.U32 R8, RZ, RZ, RZ ;  /* 0x000000ffff087224 */ /* 0x002fe400078e00ff */
[----:B--2---:R-:W-:-:S04]  /*0730*/  IMAD R15, R15, R9, RZ ;  /* 0x000000090f0f7224 */ /* 0x004fc800078e02ff */
[----:B------:R-:W-:-:S06]  /*0740*/  IMAD.HI.U32 R9, R9, R15, R8 ;  /* 0x0000000f09097227 */ /* 0x000fcc00078e0008 */
[----:B0-----:R-:W-:-:S05]  /*0750*/  IMAD.HI.U32 R13, R9, R0, RZ ;  /* 0x00000000090d7227 */ /* 0x001fca00078e00ff */
[----:B------:R-:W-:-:S05]  /*0760*/  IADD3 R9, PT, PT, -R13, RZ, RZ ;  /* 0x000000ff0d097210 */ /* 0x000fca0007ffe1ff */
[----:B------:R-:W-:-:S05]  /*0770*/  IMAD R0, R11, R9, R0 ;  /* 0x000000090b007224 */ /* 0x000fca00078e0200 */
[----:B------:R-:W-:-:S13]  /*0780*/  ISETP.GE.U32.AND P0, PT, R0, R11, PT ;  /* 0x0000000b0000720c */ /* 0x000fda0003f06070 */
[----:B------:R-:W-:Y:S01]  /*0790*/  @P0 IMAD.IADD R0, R0, 0x1, -R11 ;  /* 0x0000000100000824 */ /* 0x000fe200078e0a0b */
[----:B------:R-:W-:-:S04]  /*07a0*/  @P0 IADD3 R13, PT, PT, R13, 0x1, RZ ;  /* 0x000000010d0d0810 */ /* 0x000fc80007ffe0ff */
[----:B------:R-:W-:-:S13]  /*07b0*/  ISETP.GE.U32.AND P1, PT, R0, R11, PT ;  /* 0x0000000b0000720c */ /* 0x000fda0003f26070 */
[----:B------:R-:W-:Y:S01]  /*07c0*/  @P1 VIADD R13, R13, 0x1 ;  /* 0x000000010d0d1836 */ /* 0x000fe20000000000 */
[----:B------:R-:W-:-:S05]  /*07d0*/  @!P2 LOP3.LUT R13, RZ, R11, RZ, 0x33, !PT ;  /* 0x0000000bff0da212 */ /* 0x000fca00078e33ff */
[----:B------:R-:W-:Y:S04]  /*07e0*/  STG.E.U8 desc[UR4][R4.64+0x1], R13 ;  /* 0x0000010d04007986 */ /* 0x000fe8000c101104 */
[----:B------:R-:W2:Y:S04]  /*07f0*/  LDG.E R3, desc[UR4][R2.64] ;  /* 0x0000000402037981 */ /* 0x000ea8000c1e1900 */
[----:B------:R-:W3:Y:S01]  /*0800*/  LDG.E R6, desc[UR4][R6.64+0x8] ;  /* 0x0000080406067981 */ /* 0x000ee2000c1e1900 */
[----:B--2---:R-:W0:Y:S01]  /*0810*/  I2F.U32.RP R0, R3 ;  /* 0x0000000300007306 */ /* 0x004e220000209000 */
[----:B------:R-:W-:Y:S01]  /*0820*/  IMAD.MOV R11, RZ, RZ, -R3 ;  /* 0x000000ffff0b7224 */ /* 0x000fe200078e0a03 */
[----:B------:R-:W-:-:S06]  /*0830*/  ISETP.NE.U32.AND P2, PT, R3, RZ, PT ;  /* 0x000000ff0300720c */ /* 0x000fcc0003f45070 */
[----:B0-----:R-:W0:Y:S02]  /*0840*/  MUFU.RCP R0, R0 ;  /* 0x0000000000007308 */ /* 0x001e240000001000 */
[----:B0-----:R-:W-:-:S06]  /*0850*/  IADD3 R8, PT, PT, R0, 0xffffffe, RZ ;  /* 0x0ffffffe00087810 */ /* 0x001fcc0007ffe0ff */
[----:B------:R0:W1:Y:S02]  /*0860*/  F2I.FTZ.U32.TRUNC.NTZ R9, R8 ;  /* 0x0000000800097305 */ /* 0x000064000021f000 */
[----:B0-----:R-:W-:Y:S01]  /*0870*/  MOV R8, RZ ;  /* 0x000000ff00087202 */ /* 0x001fe20000000f00 */
[----:B-1----:R-:W-:-:S04]  /*0880*/  IMAD R11, R11, R9, RZ ;  /* 0x000000090b0b7224 */ /* 0x002fc800078e02ff */
[----:B------:R-:W-:-:S06]  /*0890*/  IMAD.HI.U32 R9, R9, R11, R8 ;  /* 0x0000000b09097227 */ /* 0x000fcc00078e0008 */
[----:B---3--:R-:W-:-:S04]  /*08a0*/  IMAD.HI.U32 R9, R9, R6, RZ ;  /* 0x0000000609097227 */ /* 0x008fc800078e00ff */
[----:B------:R-:W-:-:S04]  /*08b0*/  IMAD.MOV R2, RZ, RZ, -R9 ;  /* 0x000000ffff027224 */ /* 0x000fc800078e0a09 */
[----:B------:R-:W-:-:S05]  /*08c0*/  IMAD R6, R3, R2, R6 ;  /* 0x0000000203067224 */ /* 0x000fca00078e0206 */
[----:B------:R-:W-:-:S13]  /*08d0*/  ISETP.GE.U32.AND P0, PT, R6, R3, PT ;  /* 0x000000030600720c */ /* 0x000fda0003f06070 */
[----:B------:R-:W-:Y:S01]  /*08e0*/  @P0 IADD3 R6, PT, PT, -R3, R6, RZ ;  /* 0x0000000603060210 */ /* 0x000fe20007ffe1ff */
[----:B------:R-:W-:-:S03]  /*08f0*/  @P0 VIADD R9, R9, 0x1 ;  /* 0x0000000109090836 */ /* 0x000fc60000000000 */
[----:B------:R-:W-:-:S13]  /*0900*/  ISETP.GE.U32.AND P1, PT, R6, R3, PT ;  /* 0x000000030600720c */ /* 0x000fda0003f26070 */
[----:B------:R-:W-:Y:S02]  /*0910*/  @P1 IADD3 R9, PT, PT, R9, 0x1, RZ ;  /* 0x0000000109091810 */ /* 0x000fe40007ffe0ff */
[----:B------:R-:W-:-:S05]  /*0920*/  @!P2 LOP3.LUT R9, RZ, R3, RZ, 0x33, !PT ;  /* 0x00000003ff09a212 */ /* 0x000fca00078e33ff */
[----:B------:R-:W-:Y:S01]  /*0930*/  STG.E.U8 desc[UR4][R4.64+0x2], R9 ;  /* 0x0000020904007986 */ /* 0x000fe2000c101104 */
[----:B------:R-:W-:Y:S05]  /*0940*/  EXIT ;  /* 0x000000000000794d */ /* 0x000fea0003800000 */
.L_x_0:
[----:B------:R-:W-:-:S00]  /*0950*/  BRA `(.L_x_0) ;  /* 0xfffffffc00fc7947 */ /* 0x000fc0000383ffff */
[----:B------:R-:W-:-:S00]  /*0960*/  NOP ;  /* 0x0000000000007918 */ /* 0x000fc00000000000 */
        /* <DEDUP_REMOVED lines=9> */
.L_x_7:


//--------------------- .text._Z16add_up_optimisedPhiiiiiPjS0_Pyi --------------------------
	.section	.text._Z16add_up_optimisedPhiiiiiPjS0_Pyi,"ax",@progbits
	.align	128
        .global         _Z16add_up_optimisedPhiiiiiPjS0_Pyi
        .type           _Z16add_up_optimisedPhiiiiiPjS0_Pyi,@function
        .size           _Z16add_up_optimisedPhiiiiiPjS0_Pyi,(.L_x_8 - _Z16add_up_optimisedPhiiiiiPjS0_Pyi)
        .other          _Z16add_up_optimisedPhiiiiiPjS0_Pyi,@"STO_CUDA_ENTRY STV_DEFAULT"
_Z16add_up_optimisedPhiiiiiPjS0_Pyi:
.text._Z16add_up_optimisedPhiiiiiPjS0_Pyi:
[----:B------:R-:W0:Y:S01]  /*0000*/  LDC R1, c[0x0][0x37c] ;  /* 0x0000df00ff017b82 */ /* 0x000e220000000800 */
[----:B------:R-:W1:Y:S01]  /*0010*/  LDCU UR10, c[0x0][0x3b8] ;  /* 0x00007700ff0a77ac */ /* 0x000e620008000800 */
[----:B------:R-:W2:Y:S06]  /*0020*/  S2R R18, SR_TID.X ;  /* 0x0000000000127919 */ /* 0x000eac0000002100 */
[----:B------:R-:W3:Y:S01]  /*0030*/  S2UR UR14, SR_CTAID.X ;  /* 0x00000000000e79c3 */ /* 0x000ee20000002500 */
[----:B0-----:R-:W-:Y:S01]  /*0040*/  VIADD R1, R1, 0xffffffe8 ;  /* 0xffffffe801017836 */ /* 0x001fe20000000000 */
[----:B------:R-:W0:Y:S01]  /*0050*/  LDCU UR15, c[0x0][0x390] ;  /* 0x00007200ff0f77ac */ /* 0x000e220008000800 */
[----:B------:R-:W4:Y:S03]  /*0060*/  LDCU UR41, c[0x0][0x2fc] ;  /* 0x00005f80ff2977ac */ /* 0x000f260008000800 */
[----:B------:R-:W-:-:S02]  /*0070*/  R2UR UR11, R1 ;  /* 0x00000000010b72ca */ /* 0x000fc400000e0000 */
[----:B------:R-:W5:Y:S01]  /*0080*/  S2UR UR13, SR_CTAID.Y ;  /* 0x00000000000d79c3 */ /* 0x000f620000002600 */
[----:B------:R-:W4:Y:S01]  /*0090*/  LDCU UR40, c[0x0][0x370] ;  /* 0x00006e00ff2877ac */ /* 0x000f220008000800 */
[----:B------:R-:W-:Y:S01]  /*00a0*/  UMOV UR4, URZ ;  /* 0x000000ff00047c82 */ /* 0x000fe20008000000 */
[----:B------:R-:W3:Y:S01]  /*00b0*/  LDCU UR38, c[0x0][0x2f8] ;  /* 0x00005f00ff2677ac */ /* 0x000ee20008000800 */
[----:B-1----:R-:W1:Y:S01]  /*00c0*/  I2F.U32.RP R4, UR10 ;  /* 0x0000000a00047d06 */ /* 0x002e620008209000 */
[----:B------:R-:W-:Y:S01]  /*00d0*/  ULOP3.LUT UR12, URZ, UR10, URZ, 0x33, !UPT ;  /* 0x0000000aff0c7292 */ /* 0x000fe2000f8e33ff */
[----:B0-----:R-:W-:Y:S01]  /*00e0*/  ISETP.NE.U32.AND P2, PT, RZ, UR15, PT ;  /* 0x0000000fff007c0c */ /* 0x001fe2000bf45070 */
[----:B------:R-:W-:Y:S01]  /*00f0*/  UISETP.NE.U32.AND UP0, UPT, UR10, URZ, UPT ;  /* 0x000000ff0a00728c */ /* 0x000fe2000bf05070 */
[----:B------:R-:W0:Y:S04]  /*0100*/  LDCU UR16, c[0x0][0x388] ;  /* 0x00007100ff1077ac */ /* 0x000e280008000800 */
[----:B------:R-:W2:Y:S01]  /*0110*/  I2F.U32.RP R0, UR15 ;  /* 0x0000000f00007d06 */ /* 0x000ea20008209000 */
[----:B------:R-:W0:Y:S01]  /*0120*/  LDCU.64 UR36, c[0x0][0x358] ;  /* 0x00006b00ff2477ac */ /* 0x000e220008000a00 */
[----:B------:R-:W-:-:S06]  /*0130*/  UIMAD UR42, UR15, UR15, URZ ;  /* 0x0000000f0f2a72a4 */ /* 0x000fcc000f8e02ff */
[----:B-1----:R-:W1:Y:S01]  /*0140*/  MUFU.RCP R4, R4 ;  /* 0x0000000400047308 */ /* 0x002e620000001000 */
[----:B---3--:R-:W-:-:S07]  /*0150*/  UIADD3 UR38, UP1, UPT, UR11, UR38, URZ ;  /* 0x000000260b267290 */ /* 0x008fce000ff3e0ff */
[----:B--2---:R-:W2:Y:S01]  /*0160*/  MUFU.RCP R0, R0 ;  /* 0x0000000000007308 */ /* 0x004ea20000001000 */
[----:B-1----:R-:W-:Y:S02]  /*0170*/  VIADD R5, R4, 0xffffffe ;  /* 0x0ffffffe04057836 */ /* 0x002fe40000000000 */
[----:B------:R-:W-:-:S05]  /*0180*/  IMAD.U32 R4, RZ, RZ, UR15 ;  /* 0x0000000fff047e24 */ /* 0x000fca000f8e00ff */
[----:B------:R-:W1:Y:S01]  /*0190*/  F2I.FTZ.U32.TRUNC.NTZ R5, R5 ;  /* 0x0000000500057305 */ /* 0x000e62000021f000 */
[----:B--2---:R-:W-:-:S07]  /*01a0*/  IADD3 R2, PT, PT, R0, 0xffffffe, RZ ;  /* 0x0ffffffe00027810 */ /* 0x004fce0007ffe0ff */
[----:B------:R2:W3:Y:S01]  /*01b0*/  F2I.FTZ.U32.TRUNC.NTZ R3, R2 ;  /* 0x0000000200037305 */ /* 0x0004e2000021f000 */
[----:B-1----:R-:W-:Y:S01]  /*01c0*/  R2UR UR5, R5 ;  /* 0x00000000050572ca */ /* 0x002fe200000e0000 */
[----:B--2---:R-:W-:Y:S02]  /*01d0*/  IMAD.MOV.U32 R2, RZ, RZ, RZ ;  /* 0x000000ffff027224 */ /* 0x004fe400078e00ff */
[----:B---3--:R-:W-:-:S04]  /*01e0*/  IMAD.MOV R0, RZ, RZ, -R3 ;  /* 0x000000ffff007224 */ /* 0x008fc800078e0a03 */
[----:B------:R-:W-:-:S06]  /*01f0*/  IMAD R5, R0, UR15, RZ ;  /* 0x0000000f00057c24 */ /* 0x000fcc000f8e02ff */
[----:B------:R-:W-:Y:S01]  /*0200*/  UIADD3 UR6, UPT, UPT, URZ, -UR5, URZ ;  /* 0x80000005ff067290 */ /* 0x000fe2000fffe0ff */
[----:B------:R-:W-:-:S03]  /*0210*/  IMAD.HI.U32 R3, R3, R5, R2 ;  /* 0x0000000503037227 */ /* 0x000fc600078e0002 */
[----:B------:R-:W-:-:S04]  /*0220*/  UIMAD UR6, UR6, UR10, URZ ;  /* 0x0000000a060672a4 */ /* 0x000fc8000f8e02ff */
[----:B------:R-:W-:Y:S01]  /*0230*/  UIMAD.WIDE.U32 UR4, UR5, UR6, UR4 ;  /* 0x00000006050472a5 */ /* 0x000fe2000f8e0004 */
[----:B------:R-:W-:-:S05]  /*0240*/  IMAD.HI.U32 R3, R3, R18, RZ ;  /* 0x0000001203037227 */ /* 0x000fca00078e00ff */
[----:B------:R-:W-:Y:S01]  /*0250*/  IADD3 R5, PT, PT, -R3, RZ, RZ ;  /* 0x000000ff03057210 */ /* 0x000fe20007ffe1ff */
[----:B------:R-:W-:Y:S02]  /*0260*/  UMOV UR8, UR5 ;  /* 0x0000000500087c82 */ /* 0x000fe40008000000 */
[----:B------:R-:W-:Y:S02]  /*0270*/  UIMAD.WIDE.U32 UR4, UR8, UR14, URZ ;  /* 0x0000000e080472a5 */ /* 0x000fe4000f8e00ff */
[----:B------:R-:W-:Y:S01]  /*0280*/  IMAD R0, R5, UR15, R18 ;  /* 0x0000000f05007c24 */ /* 0x000fe2000f8e0212 */
[----:B-----5:R-:W-:Y:S02]  /*0290*/  UIMAD.WIDE.U32 UR6, UR8, UR13, URZ ;  /* 0x0000000d080672a5 */ /* 0x020fe4000f8e00ff */
[----:B----4-:R-:W-:Y:S02]  /*02a0*/  UIMAD.WIDE.U32 UR8, UR8, UR40, URZ ;  /* 0x00000028080872a5 */ /* 0x010fe4000f8e00ff */
[----:B------:R-:W-:Y:S01]  /*02b0*/  ISETP.GE.U32.AND P0, PT, R0, UR15, PT ;  /* 0x0000000f00007c0c */ /* 0x000fe2000bf06070 */
[----:B------:R-:W-:-:S02]  /*02c0*/  UIADD3 UR4, UPT, UPT, -UR5, URZ, URZ ;  /* 0x000000ff05047290 */ /* 0x000fc4000fffe1ff */
[----:B------:R-:W-:Y:S02]  /*02d0*/  UIADD3 UR6, UPT, UPT, -UR7, URZ, URZ ;  /* 0x000000ff07067290 */ /* 0x000fe4000fffe1ff */
[----:B------:R-:W-:Y:S02]  /*02e0*/  UIADD3 UR8, UPT, UPT, -UR9, URZ, URZ ;  /* 0x000000ff09087290 */ /* 0x000fe4000fffe1ff */
[----:B------:R-:W-:Y:S02]  /*02f0*/  UIMAD UR4, UR10, UR4, UR14 ;  /* 0x000000040a0472a4 */ /* 0x000fe4000f8e020e */
[----:B------:R-:W-:Y:S02]  /*0300*/  UIMAD UR6, UR10, UR6, UR13 ;  /* 0x000000060a0672a4 */ /* 0x000fe4000f8e020d */
[----:B------:R-:W-:Y:S02]  /*0310*/  UIMAD UR8, UR10, UR8, UR40 ;  /* 0x000000080a0872a4 */ /* 0x000fe4000f8e0228 */
[----:B------:R-:W-:Y:S01]  /*0320*/  UISETP.GE.U32.AND UP4, UPT, UR4, UR10, UPT ;  /* 0x0000000a0400728c */ /* 0x000fe2000bf86070 */
[----:B------:R-:W-:Y:S01]  /*0330*/  @P0 VIADD R0, R0, -UR15 ;  /* 0x8000000f00000c36 */ /* 0x000fe20008000000 */
[----:B------:R-:W-:Y:S01]  /*0340*/  UISETP.GE.U32.AND UP2, UPT, UR6, UR10, UPT ;  /* 0x0000000a0600728c */ /* 0x000fe2000bf46070 */
[----:B------:R-:W-:Y:S01]  /*0350*/  @P0 VIADD R3, R3, 0x1 ;  /* 0x0000000103030836 */ /* 0x000fe20000000000 */
[----:B------:R-:W-:-:S02]  /*0360*/  UISETP.GE.U32.AND UP3, UPT, UR8, UR10, UPT ;  /* 0x0000000a0800728c */ /* 0x000fc4000bf66070 */
[----:B------:R-:W-:-:S05]  /*0370*/  ISETP.GE.U32.AND P1, PT, R0, UR15, PT ;  /* 0x0000000f00007c0c */ /* 0x000fca000bf26070 */
[----:B------:R-:W-:Y:S02]  /*0380*/  @UP4 UIADD3 UR4, UPT, UPT, UR4, -UR10, URZ ;  /* 0x8000000a04044290 */ /* 0x000fe4000fffe0ff */
[----:B------:R-:W-:Y:S02]  /*0390*/  @UP2 UIADD3 UR6, UPT, UPT, UR6, -UR10, URZ ;  /* 0x8000000a06062290 */ /* 0x000fe4000fffe0ff */
[----:B------:R-:W-:Y:S02]  /*03a0*/  @UP3 UIADD3 UR8, UPT, UPT, UR8, -UR10, URZ ;  /* 0x8000000a08083290 */ /* 0x000fe4000fffe0ff */
[----:B------:R-:W-:Y:S02]  /*03b0*/  @UP4 UIADD3 UR5, UPT, UPT, UR5, 0x1, URZ ;  /* 0x0000000105054890 */ /* 0x000fe4000fffe0ff */
[----:B------:R-:W-:Y:S01]  /*03c0*/  UISETP.GE.U32.AND UP6, UPT, UR6, UR10, UPT ;  /* 0x0000000a0600728c */ /* 0x000fe2000bfc6070 */
[----:B------:R-:W-:Y:S01]  /*03d0*/  @P1 IADD3 R3, PT, PT, R3, 0x1, RZ ;  /* 0x0000000103031810 */ /* 0x000fe20007ffe0ff */
[----:B------:R-:W-:Y:S01]  /*03e0*/  UISETP.GE.U32.AND UP4, UPT, UR4, UR10, UPT ;  /* 0x0000000a0400728c */ /* 0x000fe2000bf86070 */
[----:B------:R-:W-:Y:S01]  /*03f0*/  @!P2 LOP3.LUT R3, RZ, UR15, RZ, 0x33, !PT ;  /* 0x0000000fff03ac12 */ /* 0x000fe2000f8e33ff */
[----:B------:R-:W-:-:S02]  /*0400*/  UISETP.GE.U32.AND UP5, UPT, UR8, UR10, UPT ;  /* 0x0000000a0800728c */ /* 0x000fc4000bfa6070 */
[----:B------:R-:W-:Y:S02]  /*0410*/  @UP2 UIADD3 UR7, UPT, UPT, UR7, 0x1, URZ ;  /* 0x0000000107072890 */ /* 0x000fe4000fffe0ff */
[----:B------:R-:W-:Y:S01]  /*0420*/  UISETP.GE.AND UP2, UPT, UR10, 0x2, UPT ;  /* 0x000000020a00788c */ /* 0x000fe2000bf46270 */
[----:B------:R-:W-:Y:S01]  /*0430*/  IMAD.MOV R5, RZ, RZ, -R3 ;  /* 0x000000ffff057224 */ /* 0x000fe200078e0a03 */
[----:B------:R-:W-:Y:S02]  /*0440*/  @UP3 UIADD3 UR9, UPT, UPT, UR9, 0x1, URZ ;  /* 0x0000000109093890 */ /* 0x000fe4000fffe0ff */
[----:B------:R-:W-:Y:S02]  /*0450*/  @UP6 UIADD3 UR7, UPT, UPT, UR7, 0x1, URZ ;  /* 0x0000000107076890 */ /* 0x000fe4000fffe0ff */
[----:B------:R-:W-:Y:S02]  /*0460*/  @UP4 UIADD3 UR5, UPT, UPT, UR5, 0x1, URZ ;  /* 0x0000000105054890 */ /* 0x000fe4000fffe0ff */
[----:B------:R-:W-:-:S02]  /*0470*/  @UP5 UIADD3 UR9, UPT, UPT, UR9, 0x1, URZ ;  /* 0x0000000109095890 */ /* 0x000fc4000fffe0ff */
[----:B------:R-:W-:Y:S02]  /*0480*/  USEL UR39, UR12, UR5, !UP0 ;  /* 0x000000050c277287 */ /* 0x000fe4000c000000 */
[----:B------:R-:W-:Y:S02]  /*0490*/  USEL UR7, UR12, UR7, !UP0 ;  /* 0x000000070c077287 */ /* 0x000fe4000c000000 */
[----:B------:R-:W-:Y:S01]  /*04a0*/  USEL UR9, UR12, UR9, !UP0 ;  /* 0x000000090c097287 */ /* 0x000fe2000c000000 */
[----:B0-----:R-:W-:Y:S11]  /*04b0*/  BRA.U !UP2, `(.L_x_1) ;  /* 0x000000010a1c7547 */ /* 0x001ff6000b800000 */
[----:B------:R-:W-:Y:S02]  /*04c0*/  UIADD3 UR5, UPT, UPT, UR4, -UR10, URZ ;  /* 0x8000000a04057290 */ /* 0x000fe4000fffe0ff */
[----:B------:R-:W-:Y:S02]  /*04d0*/  UIADD3 UR6, UPT, UPT, UR10, -0x1, URZ ;  /* 0xffffffff0a067890 */ /* 0x000fe4000fffe0ff */
[----:B------:R-:W-:-:S04]  /*04e0*/  @UP0 USEL UR12, UR5, UR4, UP4 ;  /* 0x00000004050c0287 */ /* 0x000fc8000a000000 */
[----:B------:R-:W-:-:S11]  /*04f0*/  UISETP.NE.AND UP0, UPT, UR12, UR6, UPT ;  /* 0x000000060c00728c */ /* 0x000fd6000bf05270 */
[----:B------:R-:W-:-:S04]  /*0500*/  @!UP0 USHF.L.U32 UR4, UR10, 0xa, URZ ;  /* 0x0000000a0a048899 */ /* 0x000fc800080006ff */
[----:B------:R-:W-:-:S04]  /*0510*/  @!UP0 ULEA UR4, UR15, -UR4, 0x5 ;  /* 0x800000040f048291 */ /* 0x000fc8000f8e28ff */
[----:B------:R-:W-:-:S12]  /*0520*/  @!UP0 UIADD3 UR42, UPT, UPT, UR4, 0x400, URZ ;  /* 0x00000400042a8890 */ /* 0x000fd8000fffe0ff */
.L_x_1:
[----:B------:R-:W-:Y:S01]  /*0530*/  UIADD3 UR4, UPT, UPT, UR42, -0x1, URZ ;  /* 0xffffffff2a047890 */ /* 0x000fe2000fffe0ff */
[----:B------:R-:W-:Y:S01]  /*0540*/  IMAD R0, R5, UR15, R18 ;  /* 0x0000000f05007c24 */ /* 0x000fe2000f8e0212 */
[----:B------:R-:W-:Y:S02]  /*0550*/  UIMAD UR40, UR13, UR40, UR14 ;  /* 0x000000280d2872a4 */ /* 0x000fe4000f8e020e */
[C---:B------:R-:W-:Y:S01]  /*0560*/  IMAD R2, R4.reuse, UR13, R3 ;  /* 0x0000000d04027c24 */ /* 0x040fe2000f8e0203 */
[----:B------:R-:W-:Y:S01]  /*0570*/  UIADD3.X UR41, UPT, UPT, URZ, UR41, URZ, UP1, !UPT ;  /* 0x00000029ff297290 */ /* 0x000fe20008ffe4ff */
[----:B------:R-:W-:Y:S01]  /*0580*/  IMAD R3, R4, UR14, R0 ;  /* 0x0000000e04037c24 */ /* 0x000fe2000f8e0200 */
[----:B------:R-:W-:Y:S01]  /*0590*/  ISETP.GE.U32.AND P0, PT, R18, UR4, PT ;  /* 0x0000000412007c0c */ /* 0x000fe2000bf06070 */
[----:B------:R-:W-:Y:S02]  /*05a0*/  UIMAD UR39, UR7, UR9, UR39 ;  /* 0x00000009072772a4 */ /* 0x000fe4000f8e0227 */
[----:B------:R-:W-:-:S10]  /*05b0*/  IMAD R2, R2, UR16, R3 ;  /* 0x0000001002027c24 */ /* 0x000fd4000f8e0203 */
[----:B------:R-:W-:Y:S05]  /*05c0*/  @P0 BRA `(.L_x_2) ;  /* 0x0000000000b00947 */ /* 0x000fea0003800000 */
[----:B------:R-:W0:Y:S01]  /*05d0*/  LDCU.64 UR4, c[0x0][0x380] ;  /* 0x00007000ff0477ac */ /* 0x000e220008000a00 */
[----:B------:R-:W-:-:S05]  /*05e0*/  IMAD R0, R2, 0x3, RZ ;  /* 0x0000000302007824 */ /* 0x000fca00078e02ff */
[----:B0-----:R-:W-:-:S04]  /*05f0*/  IADD3 R16, P0, PT, R0, UR4, RZ ;  /* 0x0000000400107c10 */ /* 0x001fc8000ff1e0ff */
[----:B------:R-:W-:Y:S01]  /*0600*/  LEA.HI.X.SX32 R17, R0, UR5, 0x1, P0 ;  /* 0x0000000500117c11 */ /* 0x000fe200080f0eff */
[----:B------:R-:W-:Y:S01]  /*0610*/  IMAD.U32 R12, RZ, RZ, UR40 ;  /* 0x00000028ff0c7e24 */ /* 0x000fe2000f8e00ff */
[----:B------:R-:W-:Y:S01]  /*0620*/  MOV R3, UR39 ;  /* 0x0000002700037c02 */ /* 0x000fe20008000f00 */
[----:B------:R-:W0:Y:S02]  /*0630*/  LDCU.64 UR4, c[0x4][URZ] ;  /* 0x01000000ff0477ac */ /* 0x000e240008000a00 */
[----:B------:R-:W2:Y:S04]  /*0640*/  LDG.E.U8 R13, desc[UR36][R16.64] ;  /* 0x00000024100d7981 */ /* 0x000ea8000c1e1100 */
[----:B------:R-:W3:Y:S04]  /*0650*/  LDG.E.U8 R8, desc[UR36][R16.64+0x1] ;  /* 0x0000012410087981 */ /* 0x000ee8000c1e1100 */
[----:B------:R-:W3:Y:S01]  /*0660*/  LDG.E.U8 R9, desc[UR36][R16.64+0x2] ;  /* 0x0000022410097981 */ /* 0x000ee2000c1e1100 */
[----:B------:R-:W-:Y:S01]  /*0670*/  MOV R0, 0x10 ;  /* 0x0000001000007802 */ /* 0x000fe20000000f00 */
[----:B------:R-:W-:Y:S01]  /*0680*/  IMAD.U32 R7, RZ, RZ, UR41 ;  /* 0x00000029ff077e24 */ /* 0x000fe2000f8e00ff */
[----:B------:R-:W-:Y:S01]  /*0690*/  MOV R6, UR38 ;  /* 0x0000002600067c02 */ /* 0x000fe20008000f00 */
[----:B------:R1:W-:Y:S01]  /*06a0*/  STL.64 [R1], R2 ;  /* 0x0000000201007387 */ /* 0x0003e20000100a00 */
[----:B------:R1:W4:Y:S01]  /*06b0*/  LDC.64 R10, c[0x4][R0] ;  /* 0x01000000000a7b82 */ /* 0x0003220000000a00 */
[----:B0-----:R-:W-:Y:S01]  /*06c0*/  MOV R4, UR4 ;  /* 0x0000000400047c02 */ /* 0x001fe20008000f00 */
[----:B------:R-:W-:Y:S01]  /*06d0*/  IMAD.U32 R5, RZ, RZ, UR5 ;  /* 0x00000005ff057e24 */ /* 0x000fe2000f8e00ff */
[----:B--2---:R1:W-:Y:S04]  /*06e0*/  STL.64 [R1+0x8], R12 ;  /* 0x0000080c01007387 */ /* 0x0043e80000100a00 */
[----:B---34-:R1:W-:Y:S02]  /*06f0*/  STL.64 [R1+0x10], R8 ;  /* 0x0000100801007387 */ /* 0x0183e40000100a00 */
[----:B------:R-:W-:-:S07]  /*0700*/  LEPC R20, `(.L_x_3) ;  /* 0x000000001014794e */ /* 0x000fce0000000000 */
[----:B-1----:R-:W-:Y:S05]  /*0710*/  CALL.ABS.NOINC R10 ;  /* 0x000000000a007343 */ /* 0x002fea0003c00000 */
.L_x_3:
[----:B------:R-:W2:Y:S04]  /*0720*/  LDG.E.U8 R5, desc[UR36][R16.64] ;  /* 0x0000002410057981 */ /* 0x000ea8000c1e1100 */
[----:B------:R-:W3:Y:S04]  /*0730*/  LDG.E.U8 R0, desc[UR36][R16.64+0x1] ;  /* 0x0000012410007981 */ /* 0x000ee8000c1e1100 */
[----:B------:R-:W4:Y:S01]  /*0740*/  LDG.E.U8 R3, desc[UR36][R16.64+0x2] ;  /* 0x0000022410037981 */ /* 0x000f22000c1e1100 */
[----:B------:R-:W0:Y:S01]  /*0750*/  S2UR UR7, SR_CgaCtaId ;  /* 0x00000000000779c3 */ /* 0x000e220000008800 */
[----:B------:R-:W-:Y:S01]  /*0760*/  VOTEU.ANY UR4, UPT, PT ;  /* 0x0000000000047886 */ /* 0x000fe200038e0100 */
[----:B------:R-:W1:Y:S01]  /*0770*/  S2R R4, SR_LANEID ;  /* 0x0000000000047919 */ /* 0x000e620000000000 */
[----:B------:R-:W-:-:S03]  /*0780*/  UFLO.U32 UR5, UR4 ;  /* 0x00000004000572bd */ /* 0x000fc600080e0000 */
[----:B------:R-:W-:Y:S02]  /*0790*/  UMOV UR4, 0x400 ;  /* 0x0000040000047882 */ /* 0x000fe40000000000 */
[----:B------:R-:W-:-:S04]  /*07a0*/  UIADD3 UR6, UPT, UPT, UR4, 0x8, URZ ;  /* 0x0000000804067890 */ /* 0x000fc8000fffe0ff */
[----:B0-----:R-:W-:Y:S01]  /*07b0*/  ULEA UR6, UR7, UR6, 0x18 ;  /* 0x0000000607067291 */ /* 0x001fe2000f8ec0ff */
[----:B-1----:R-:W-:Y:S01]  /*07c0*/  ISETP.EQ.U32.AND P0, PT, R4, UR5, PT ;  /* 0x0000000504007c0c */ /* 0x002fe2000bf02070 */
[----:B------:R-:W-:Y:S02]  /*07d0*/  UIADD3 UR5, UPT, UPT, UR4, 0x4, URZ ;  /* 0x0000000404057890 */ /* 0x000fe4000fffe0ff */
[----:B------:R-:W-:Y:S02]  /*07e0*/  ULEA UR4, UR7, UR4, 0x18 ;  /* 0x0000000407047291 */ /* 0x000fe4000f8ec0ff */
[----:B------:R-:W-:Y:S01]  /*07f0*/  ULEA UR5, UR7, UR5, 0x18 ;  /* 0x0000000507057291 */ /* 0x000fe2000f8ec0ff */
[----:B--2---:R-:W0:Y:S08]  /*0800*/  REDUX.SUM UR8, R5 ;  /* 0x00000000050873c4 */ /* 0x004e30000000c000 */
[----:B---3--:R0:W1:Y:S08]  /*0810*/  REDUX.SUM UR9, R0 ;  /* 0x00000000000973c4 */ /* 0x008070000000c000 */
[----:B----4-:R1:W2:Y:S01]  /*0820*/  REDUX.SUM UR10, R3 ;  /* 0x00000000030a73c4 */ /* 0x0102a2000000c000 */
[----:B0-----:R-:W-:-:S05]  /*0830*/  MOV R0, UR8 ;  /* 0x0000000800007c02 */ /* 0x001fca0008000f00 */
[----:B------:R0:W-:Y:S01]  /*0840*/  @P0 ATOMS.ADD RZ, [UR4], R0 ;  /* 0x00000000ffff098c */ /* 0x0001e20008000004 */
[----:B-1----:R-:W-:-:S05]  /*0850*/  IMAD.U32 R3, RZ, RZ, UR9 ;  /* 0x00000009ff037e24 */ /* 0x002fca000f8e00ff */
[----:B------:R0:W-:Y:S01]  /*0860*/  @P0 ATOMS.ADD RZ, [UR5], R3 ;  /* 0x00000003ffff098c */ /* 0x0001e20008000005 */
[----:B--2---:R-:W-:-:S05]  /*0870*/  MOV R4, UR10 ;  /* 0x0000000a00047c02 */ /* 0x004fca0008000f00 */
[----:B------:R0:W-:Y:S02]  /*0880*/  @P0 ATOMS.ADD RZ, [UR6], R4 ;  /* 0x00000004ffff098c */ /* 0x0001e40008000006 */
.L_x_2:
[----:B------:R-:W-:Y:S05]  /*0890*/  WARPSYNC.ALL ;  /* 0x0000000000007948 */ /* 0x000fea0003800000 */
[----:B------:R-:W-:Y:S01]  /*08a0*/  BAR.SYNC.DEFER_BLOCKING 0x0 ;  /* 0x0000000000007b1d */ /* 0x000fe20000010000 */
[----:B------:R-:W-:-:S13]  /*08b0*/  ISETP.NE.AND P0, PT, R18, RZ, PT ;  /* 0x000000ff1200720c */ /* 0x000fda0003f05270 */
[----:B------:R-:W-:Y:S05]  /*08c0*/  @P0 EXIT ;  /* 0x000000000000094d */ /* 0x000fea0003800000 */
[----:B------:R-:W1:Y:S01]  /*08d0*/  S2UR UR5, SR_CgaCtaId ;  /* 0x00000000000579c3 */ /* 0x000e620000008800 */
[----:B------:R-:W-:Y:S01]  /*08e0*/  UMOV UR4, 0x400 ;  /* 0x0000040000047882 */ /* 0x000fe20000000000 */
[----:B------:R-:W-:Y:S01]  /*08f0*/  IMAD.MOV.U32 R10, RZ, RZ, R2 ;  /* 0x000000ffff0a7224 */ /* 0x000fe200078e0002 */
[----:B------:R-:W-:Y:S01]  /*0900*/  MOV R11, UR39 ;  /* 0x00000027000b7c02 */ /* 0x000fe20008000f00 */
[----:B------:R-:W-:Y:S01]  /*0910*/  IMAD.U32 R8, RZ, RZ, UR40 ;  /* 0x00000028ff087e24 */ /* 0x000fe2000f8e00ff */
[----:B0-----:R-:W-:-:S03]  /*0920*/  MOV R0, 0x10 ;  /* 0x0000001000007802 */ /* 0x001fc60000000f00 */
[----:B------:R-:W-:Y:S01]  /*0930*/  STL.64 [R1], R10 ;  /* 0x0000000a01007387 */ /* 0x000fe20000100a00 */
[----:B------:R0:W2:Y:S01]  /*0940*/  LDC.64 R2, c[0x4][R0] ;  /* 0x0100000000027b82 */ /* 0x0000a20000000a00 */
[----:B-1----:R-:W-:-:S09]  /*0950*/  ULEA UR4, UR5, UR4, 0x18 ;  /* 0x0000000405047291 */ /* 0x002fd2000f8ec0ff */
[----:B------:R-:W1:Y:S02]  /*0960*/  LDS.128 R4, [UR4] ;  /* 0x00000004ff047984 */ /* 0x000e640008000c00 */
[----:B------:R-:W3:Y:S01]  /*0970*/  LDCU.64 UR4, c[0x4][0x8] ;  /* 0x01000100ff0477ac */ /* 0x000ee20008000a00 */
[----:B-1----:R-:W-:Y:S01]  /*0980*/  MOV R9, R4 ;  /* 0x0000000400097202 */ /* 0x002fe20000000f00 */
[----:B------:R-:W-:Y:S01]  /*0990*/  IMAD.MOV.U32 R12, RZ, RZ, R5 ;  /* 0x000000ffff0c7224 */ /* 0x000fe200078e0005 */
[----:B------:R-:W-:Y:S01]  /*09a0*/  MOV R13, R6 ;  /* 0x00000006000d7202 */ /* 0x000fe20000000f00 */
[----:B---3--:R-:W-:Y:S01]  /*09b0*/  IMAD.U32 R4, RZ, RZ, UR4 ;  /* 0x00000004ff047e24 */ /* 0x008fe2000f8e00ff */
[----:B------:R-:W-:Y:S01]  /*09c0*/  MOV R5, UR5 ;  /* 0x0000000500057c02 */ /* 0x000fe20008000f00 */
[----:B------:R0:W-:Y:S01]  /*09d0*/  STL.64 [R1+0x8], R8 ;  /* 0x0000080801007387 */ /* 0x0001e20000100a00 */
[----:B------:R-:W-:Y:S01]  /*09e0*/  IMAD.U32 R6, RZ, RZ, UR38 ;  /* 0x00000026ff067e24 */ /* 0x000fe2000f8e00ff */
[----:B------:R-:W-:-:S02]  /*09f0*/  MOV R7, UR41 ;  /* 0x0000002900077c02 */ /* 0x000fc40008000f00 */
[----:B--2---:R0:W-:Y:S05]  /*0a00*/  STL.64 [R1+0x10], R12 ;  /* 0x0000100c01007387 */ /* 0x0041ea0000100a00 */
[----:B------:R-:W-:-:S07]  /*0a10*/  LEPC R20, `(.L_x_4) ;  /* 0x000000001014794e */ /* 0x000fce0000000000 */
[----:B0-----:R-:W-:Y:S05]  /*0a20*/  CALL.ABS.NOINC R2 ;  /* 0x0000000002007343 */ /* 0x001fea0003c00000 */
.L_x_4:
[----:B------:R-:W0:Y:S01]  /*0a30*/  S2UR UR5, SR_CgaCtaId ;  /* 0x00000000000579c3 */ /* 0x000e220000008800 */
[----:B------:R-:W-:Y:S01]  /*0a40*/  UMOV UR4, 0x400 ;  /* 0x0000040000047882 */ /* 0x000fe20000000000 */
[----:B------:R-:W1:Y:S01]  /*0a50*/  LDCU.64 UR10, c[0x0][0x3b0] ;  /* 0x00007600ff0a77ac */ /* 0x000e620008000a00 */
[----:B------:R-:W-:-:S05]  /*0a60*/  UIMAD UR8, UR39, 0x3, URZ ;  /* 0x00000003270878a4 */ /* 0x000fca000f8e02ff */
[----:B------:R-:W2:Y:S01]  /*0a70*/  LDC.64 R8, c[0x0][0x3b0] ;  /* 0x0000ec00ff087b82 */ /* 0x000ea20000000a00 */
[----:B0-----:R-:W-:-:S09]  /*0a80*/  ULEA UR4, UR5, UR4, 0x18 ;  /* 0x0000000405047291 */ /* 0x001fd2000f8ec0ff */
[----:B------:R-:W0:Y:S02]  /*0a90*/  LDS.128 R4, [UR4] ;  /* 0x00000004ff047984 */ /* 0x000e240008000c00 */
[----:B------:R-:W3:Y:S01]  /*0aa0*/  LDCU.128 UR4, c[0x0][0x3a0] ;  /* 0x00007400ff0477ac */ /* 0x000ee20008000c00 */
[----:B------:R-:W-:Y:S01]  /*0ab0*/  IMAD.U32 R19, RZ, RZ, UR42 ;  /* 0x0000002aff137e24 */ /* 0x000fe2000f8e00ff */
[----:B---3--:R-:W-:Y:S02]  /*0ac0*/  UIMAD.WIDE UR4, UR8, 0x4, UR4 ;  /* 0x00000004080478a5 */ /* 0x008fe4000f8e0204 */
[----:B-1----:R-:W-:-:S04]  /*0ad0*/  UIADD3 UR8, UP0, UPT, UR10, 0x8, URZ ;  /* 0x000000080a087890 */ /* 0x002fc8000ff1e0ff */
[----:B------:R-:W-:Y:S01]  /*0ae0*/  IMAD.U32 R2, RZ, RZ, UR4 ;  /* 0x00000004ff027e24 */ /* 0x000fe2000f8e00ff */
[----:B------:R-:W-:Y:S01]  /*0af0*/  MOV R3, UR5 ;  /* 0x0000000500037c02 */ /* 0x000fe20008000f00 */
[----:B------:R-:W-:Y:S01]  /*0b00*/  IMAD.U32 R12, RZ, RZ, UR4 ;  /* 0x00000004ff0c7e24 */ /* 0x000fe2000f8e00ff */
[----:B------:R-:W-:Y:S01]  /*0b10*/  MOV R13, UR5 ;  /* 0x00000005000d7c02 */ /* 0x000fe20008000f00 */
[----:B------:R-:W-:Y:S01]  /*0b20*/  IMAD.U32 R14, RZ, RZ, UR4 ;  /* 0x00000004ff0e7e24 */ /* 0x000fe2000f8e00ff */
[----:B------:R-:W-:Y:S01]  /*0b30*/  MOV R15, UR5 ;  /* 0x00000005000f7c02 */ /* 0x000fe20008000f00 */
[----:B------:R-:W-:Y:S02]  /*0b40*/  UIMAD.WIDE UR4, UR39, 0x4, UR6 ;  /* 0x00000004270478a5 */ /* 0x000fe4000f8e0206 */
[----:B------:R-:W-:Y:S01]  /*0b50*/  UIADD3.X UR6, UPT, UPT, URZ, UR11, URZ, UP0, !UPT ;  /* 0x0000000bff067290 */ /* 0x000fe200087fe4ff */
[----:B------:R-:W-:-:S03]  /*0b60*/  MOV R10, UR8 ;  /* 0x00000008000a7c02 */ /* 0x000fc60008000f00 */
[----:B------:R-:W-:Y:S01]  /*0b70*/  IMAD.U32 R16, RZ, RZ, UR4 ;  /* 0x00000004ff107e24 */ /* 0x000fe2000f8e00ff */
[----:B0-----:R0:W-:Y:S01]  /*0b80*/  REDG.E.ADD.STRONG.GPU desc[UR36][R2.64], R4 ;  /* 0x000000040200798e */ /* 0x0011e2000c12e124 */
[----:B------:R-:W-:Y:S01]  /*0b90*/  MOV R17, UR5 ;  /* 0x0000000500117c02 */ /* 0x000fe20008000f00 */
[----:B------:R-:W-:Y:S02]  /*0ba0*/  HFMA2 R7, -RZ, RZ, 0, 0 ;  /* 0x00000000ff077431 */ /* 0x000fe400000001ff */
[----:B------:R-:W-:Y:S01]  /*0bb0*/  IMAD.U32 R11, RZ, RZ, UR6 ;  /* 0x00000006ff0b7e24 */ /* 0x000fe2000f8e00ff */
[----:B------:R1:W-:Y:S04]  /*0bc0*/  REDG.E.ADD.STRONG.GPU desc[UR36][R12.64+0x4], R5 ;  /* 0x000004050c00798e */ /* 0x0003e8000c12e124 */
[----:B------:R-:W-:Y:S01]  /*0bd0*/  REDG.E.ADD.STRONG.GPU desc[UR36][R14.64+0x8], R6 ;  /* 0x000008060e00798e */ /* 0x000fe2000c12e124 */
[----:B0-----:R-:W-:-:S02]  /*0be0*/  HFMA2 R3, -RZ, RZ, 0, 0 ;  /* 0x00000000ff037431 */ /* 0x001fc400000001ff */
[----:B------:R-:W-:Y:S01]  /*0bf0*/  IMAD.MOV.U32 R2, RZ, RZ, R4 ;  /* 0x000000ffff027224 */ /* 0x000fe200078e0004 */
[----:B------:R-:W-:Y:S01]  /*0c00*/  MOV R4, R5 ;  /* 0x0000000500047202 */ /* 0x000fe20000000f00 */
[----:B------:R-:W-:Y:S01]  /*0c10*/  REDG.E.ADD.STRONG.GPU desc[UR36][R16.64], R19 ;  /* 0x000000131000798e */ /* 0x000fe2000c12e124 */
[----:B-1----:R-:W-:-:S03]  /*0c20*/  IMAD.MOV.U32 R5, RZ, RZ, RZ ;  /* 0x000000ffff057224 */ /* 0x002fc600078e00ff */
[----:B--2---:R-:W-:Y:S04]  /*0c30*/  REDG.E.ADD.64.STRONG.GPU desc[UR36][R8.64], R2 ;  /* 0x000000020800798e */ /* 0x004fe8000c12e524 */
[----:B------:R-:W-:Y:S04]  /*0c40*/  REDG.E.ADD.64.STRONG.GPU desc[UR36][R10.64], R4 ;  /* 0x000000040a00798e */ /* 0x000fe8000c12e524 */
[----:B------:R-:W-:Y:S01]  /*0c50*/  REDG.E.ADD.64.STRONG.GPU desc[UR36][R10.64+0x8], R6 ;  /* 0x000008060a00798e */ /* 0x000fe2000c12e524 */
[----:B------:R-:W-:Y:S05]  /*0c60*/  EXIT ;  /* 0x000000000000794d */ /* 0x000fea0003800000 */
.L_x_5:
        /* <DEDUP_REMOVED lines=9> */
.L_x_8:


//--------------------- .text._Z6add_upPhiiiiiPjS0_Py --------------------------
	.section	.text._Z6add_upPhiiiiiPjS0_Py,"ax",@progbits
	.align	128
        .global         _Z6add_upPhiiiiiPjS0_Py
        .type           _Z6add_upPhiiiiiPjS0_Py,@function
        .size           _Z6add_upPhiiiiiPjS0_Py,(.L_x_9 - _Z6add_upPhiiiiiPjS0_Py)
        .other          _Z6add_upPhiiiiiPjS0_Py,@"STO_CUDA_ENTRY STV_DEFAULT"
_Z6add_upPhiiiiiPjS0_Py:
.text._Z6add_upPhiiiiiPjS0_Py:
        /* <DEDUP_REMOVED lines=9> */
[----:B------:R-:W0:Y:S01]  /*0090*/  LDCU.64 UR4, c[0x0][0x380] ;  /* 0x00007000ff0477ac */ /* 0x000e220008000a00 */
[----:B------:R-:W-:Y:S01]  /*00a0*/  IMAD R0, R7, 0x3, RZ ;  /* 0x0000000307007824 */ /* 0x000fe200078e02ff */
[----:B------:R-:W1:Y:S01]  /*00b0*/  LDCU.64 UR6, c[0x0][0x358] ;  /* 0x00006b00ff0677ac */ /* 0x000e620008000a00 */
[----:B------:R-:W-:Y:S01]  /*00c0*/  IABS R13, R4 ;  /* 0x00000004000d7213 */ /* 0x000fe20000000000 */
[----:B------:R-:W2:Y:S02]  /*00d0*/  LDC R5, c[0x0][0x390] ;  /* 0x0000e400ff057b82 */ /* 0x000ea40000000800 */
[C---:B0-----:R-:W-:Y:S01]  /*00e0*/  IADD3 R2, P0, PT, R0.reuse, UR4, RZ ;  /* 0x0000000400027c10 */ /* 0x041fe2000ff1e0ff */
[----:B------:R-:W0:Y:S01]  /*00f0*/  I2F.RP R6, R13 ;  /* 0x0000000d00067306 */ /* 0x000e220000209400 */
[----:B------:R-:W-:Y:S01]  /*0100*/  IABS R12, R7 ;  /* 0x00000007000c7213 */ /* 0x000fe20000000000 */
[----:B------:R-:W3:Y:S01]  /*0110*/  LDCU UR4, c[0x0][0x394] ;  /* 0x00007280ff0477ac */ /* 0x000ee20008000800 */
[----:B------:R-:W-:-:S05]  /*0120*/  LEA.HI.X.SX32 R3, R0, UR5, 0x1, P0 ;  /* 0x0000000500037c11 */ /* 0x000fca00080f0eff */
[----:B-1----:R-:W4:Y:S01]  /*0130*/  LDG.E.U8 R0, desc[UR6][R2.64] ;  /* 0x0000000602007981 */ /* 0x002f22000c1e1100 */
[----:B0-----:R-:W0:Y:S02]  /*0140*/  MUFU.RCP R6, R6 ;  /* 0x0000000600067308 */ /* 0x001e240000001000 */
[----:B0-----:R-:W-:Y:S01]  /*0150*/  VIADD R8, R6, 0xffffffe ;  /* 0x0ffffffe06087836 */ /* 0x001fe20000000000 */
[----:B--2---:R-:W-:-:S05]  /*0160*/  IABS R6, R5 ;  /* 0x0000000500067213 */ /* 0x004fca0000000000 */
[----:B------:R0:W1:Y:S02]  /*0170*/  F2I.FTZ.U32.TRUNC.NTZ R9, R8 ;  /* 0x0000000800097305 */ /* 0x000064000021f000 */
[----:B0-----:R-:W-:Y:S02]  /*0180*/  HFMA2 R8, -RZ, RZ, 0, 0 ;  /* 0x00000000ff087431 */ /* 0x001fe400000001ff */
[----:B-1----:R-:W-:-:S04]  /*0190*/  IMAD.MOV R10, RZ, RZ, -R9 ;  /* 0x000000ffff0a7224 */ /* 0x002fc800078e0a09 */
[----:B------:R-:W-:-:S04]  /*01a0*/  IMAD R11, R10, R13, RZ ;  /* 0x0000000d0a0b7224 */ /* 0x000fc800078e02ff */
[----:B------:R-:W-:Y:S02]  /*01b0*/  IMAD.HI.U32 R9, R9, R11, R8 ;  /* 0x0000000b09097227 */ /* 0x000fe400078e0008 */
[----:B------:R-:W0:Y:S04]  /*01c0*/  I2F.RP R11, R6 ;  /* 0x00000006000b7306 */ /* 0x000e280000209400 */
[----:B------:R-:W-:-:S04]  /*01d0*/  IMAD.HI.U32 R10, R9, R12, RZ ;  /* 0x0000000c090a7227 */ /* 0x000fc800078e00ff */
[----:B------:R-:W-:-:S04]  /*01e0*/  IMAD.MOV R8, RZ, RZ, -R10 ;  /* 0x000000ffff087224 */ /* 0x000fc800078e0a0a */
[C---:B------:R-:W-:Y:S01]  /*01f0*/  IMAD R8, R13.reuse, R8, R12 ;  /* 0x000000080d087224 */ /* 0x040fe200078e020c */
[----:B0-----:R-:W0:Y:S04]  /*0200*/  MUFU.RCP R11, R11 ;  /* 0x0000000b000b7308 */ /* 0x001e280000001000 */
        /* <DEDUP_REMOVED lines=8> */
[----:B------:R0:W1:Y:S01]  /*0290*/  F2I.FTZ.U32.TRUNC.NTZ R9, R8 ;  /* 0x0000000800097305 */ /* 0x000062000021f000 */
[----:B------:R-:W-:-:S06]  /*02a0*/  @P0 VIADD R10, R10, 0x1 ;  /* 0x000000010a0a0836 */ /* 0x000fcc0000000000 */
[----:B------:R-:W-:Y:S02]  /*02b0*/  @!P2 IADD3 R10, PT, PT, -R10, RZ, RZ ;  /* 0x000000ff0a0aa210 */ /* 0x000fe40007ffe1ff */
[----:B------:R-:W-:Y:S02]  /*02c0*/  @!P1 LOP3.LUT R10, RZ, R4, RZ, 0x33, !PT ;  /* 0x00000004ff0a9212 */ /* 0x000fe400078e33ff */
[----:B0-----:R-:W-:-:S03]  /*02d0*/  MOV R8, RZ ;  /* 0x000000ff00087202 */ /* 0x001fc60000000f00 */
[----:B------:R-:W-:Y:S02]  /*02e0*/  IMAD.MOV R11, RZ, RZ, -R10 ;  /* 0x000000ffff0b7224 */ /* 0x000fe400078e0a0a */
[----:B-1----:R-:W-:Y:S02]  /*02f0*/  IMAD.MOV R13, RZ, RZ, -R9 ;  /* 0x000000ffff0d7224 */ /* 0x002fe400078e0a09 */
[----:B------:R-:W-:Y:S01]  /*0300*/  IMAD R14, R4, R11, R7 ;  /* 0x0000000b040e7224 */ /* 0x000fe200078e0207 */
[----:B------:R-:W-:Y:S01]  /*0310*/  IABS R4, R10 ;  /* 0x0000000a00047213 */ /* 0x000fe20000000000 */
[----:B------:R-:W-:Y:S01]  /*0320*/  IMAD R7, R13, R6, RZ ;  /* 0x000000060d077224 */ /* 0x000fe200078e02ff */
[----:B------:R-:W-:Y:S02]  /*0330*/  LOP3.LUT R10, R10, R5, RZ, 0x3c, !PT ;  /* 0x000000050a0a7212 */ /* 0x000fe400078e3cff */
[----:B------:R-:W-:Y:S01]  /*0340*/  IABS R11, R14 ;  /* 0x0000000e000b7213 */ /* 0x000fe20000000000 */
[----:B------:R-:W-:Y:S01]  /*0350*/  IMAD.HI.U32 R8, R9, R7, R8 ;  /* 0x0000000709087227 */ /* 0x000fe200078e0008 */
[----:B------:R-:W-:-:S03]  /*0360*/  ISETP.GE.AND P0, PT, R10, RZ, PT ;  /* 0x000000ff0a00720c */ /* 0x000fc60003f06270 */
[----:B------:R-:W-:-:S04]  /*0370*/  IMAD.MOV.U32 R7, RZ, RZ, R4 ;  /* 0x000000ffff077224 */ /* 0x000fc800078e0004 */
        /* <DEDUP_REMOVED lines=8> */
[----:B------:R-:W-:Y:S02]  /*0400*/  @!P4 IMAD.IADD R7, R7, 0x1, -R6 ;  /* 0x000000010707c824 */ /* 0x000fe400078e0a06 */
[-C--:B------:R-:W-:Y:S01]  /*0410*/  @!P5 IADD3 R9, PT, PT, R9, -R6.reuse, RZ ;  /* 0x800000060909d210 */ /* 0x080fe20007ffe0ff */
[----:B------:R-:W-:Y:S01]  /*0420*/  @!P4 VIADD R4, R4, 0x1 ;  /* 0x000000010404c836 */ /* 0x000fe20000000000 */
[----:B------:R-:W-:Y:S02]  /*0430*/  @!P5 IADD3 R8, PT, PT, R8, 0x1, RZ ;  /* 0x000000010808d810 */ /* 0x000fe40007ffe0ff */
[-C--:B------:R-:W-:Y:S02]  /*0440*/  ISETP.GE.U32.AND P2, PT, R7, R6.reuse, PT ;  /* 0x000000060700720c */ /* 0x080fe40003f46070 */
[----:B------:R-:W-:Y:S02]  /*0450*/  ISETP.GE.U32.AND P3, PT, R9, R6, PT ;  /* 0x000000060900720c */ /* 0x000fe40003f66070 */
[----:B------:R-:W-:-:S04]  /*0460*/  LOP3.LUT R6, R14, R5, RZ, 0x3c, !PT ;  /* 0x000000050e067212 */ /* 0x000fc800078e3cff */
[----:B------:R-:W-:Y:S02]  /*0470*/  ISETP.GE.AND P1, PT, R6, RZ, PT ;  /* 0x000000ff0600720c */ /* 0x000fe40003f26270 */
[----:B------:R-:W0:Y:S03]  /*0480*/  LDC.64 R6, c[0x0][0x3a0] ;  /* 0x0000e800ff067b82 */ /* 0x000e260000000a00 */
[----:B------:R-:W-:Y:S01]  /*0490*/  @P2 VIADD R4, R4, 0x1 ;  /* 0x0000000104042836 */ /* 0x000fe20000000000 */
[----:B------:R-:W-:Y:S02]  /*04a0*/  ISETP.NE.AND P2, PT, R5, RZ, PT ;  /* 0x000000ff0500720c */ /* 0x000fe40003f45270 */
[----:B------:R-:W-:Y:S01]  /*04b0*/  @P3 IADD3 R8, PT, PT, R8, 0x1, RZ ;  /* 0x0000000108083810 */ /* 0x000fe20007ffe0ff */
[----:B------:R-:W-:Y:S01]  /*04c0*/  @!P0 IMAD.MOV R4, RZ, RZ, -R4 ;  /* 0x000000ffff048224 */ /* 0x000fe200078e0a04 */
[----:B------:R-:W-:-:S03]  /*04d0*/  LOP3.LUT R5, RZ, R5, RZ, 0x33, !PT ;  /* 0x00000005ff057212 */ /* 0x000fc600078e33ff */
[----:B------:R-:W-:Y:S02]  /*04e0*/  @!P1 IADD3 R8, PT, PT, -R8, RZ, RZ ;  /* 0x000000ff08089210 */ /* 0x000fe40007ffe1ff */
[C---:B------:R-:W-:Y:S02]  /*04f0*/  SEL R4, R5.reuse, R4, !P2 ;  /* 0x0000000405047207 */ /* 0x040fe40005000000 */
[----:B------:R-:W-:-:S05]  /*0500*/  SEL R5, R5, R8, !P2 ;  /* 0x0000000805057207 */ /* 0x000fca0005000000 */
[----:B---3--:R-:W-:Y:S02]  /*0510*/  IMAD R9, R4, UR4, R5 ;  /* 0x0000000404097c24 */ /* 0x008fe4000f8e0205 */
[----:B------:R-:W-:Y:S01]  /*0520*/  IMAD.MOV.U32 R19, RZ, RZ, 0x1 ;  /* 0x00000001ff137424 */ /* 0x000fe200078e00ff */
[----:B------:R-:W1:Y:S01]  /*0530*/  LDC.64 R10, c[0x0][0x3b0] ;  /* 0x0000ec00ff0a7b82 */ /* 0x000e620000000a00 */
[----:B------:R-:W-:Y:S01]  /*0540*/  IMAD R5, R9, 0x3, RZ ;  /* 0x0000000309057824 */ /* 0x000fe200078e02ff */
[----:B------:R-:W2:Y:S03]  /*0550*/  LDCU.64 UR4, c[0x0][0x3b0] ;  /* 0x00007600ff0477ac */ /* 0x000ea60008000a00 */
[----:B0-----:R-:W-:-:S03]  /*0560*/  IMAD.WIDE R4, R5, 0x4, R6 ;  /* 0x0000000405047825 */ /* 0x001fc600078e0206 */
[----:B------:R-:W0:Y:S02]  /*0570*/  LDC.64 R6, c[0x0][0x3a8] ;  /* 0x0000ea00ff067b82 */ /* 0x000e240000000a00 */
[----:B----4-:R-:W-:Y:S04]  /*0580*/  REDG.E.ADD.STRONG.GPU desc[UR6][R4.64], R0 ;  /* 0x000000000400798e */ /* 0x010fe8000c12e106 */
[----:B------:R-:W3:Y:S01]  /*0590*/  LDG.E.U8 R13, desc[UR6][R2.64+0x1] ;  /* 0x00000106020d7981 */ /* 0x000ee2000c1e1100 */
[----:B0-----:R-:W-:-:S03]  /*05a0*/  IMAD.WIDE R6, R9, 0x4, R6 ;  /* 0x0000000409067825 */ /* 0x001fc600078e0206 */
[----:B---3--:R0:W-:Y:S04]  /*05b0*/  REDG.E.ADD.STRONG.GPU desc[UR6][R4.64+0x4], R13 ;  /* 0x0000040d0400798e */ /* 0x0081e8000c12e106 */
[----:B------:R-:W3:Y:S01]  /*05c0*/  LDG.E.U8 R17, desc[UR6][R2.64+0x2] ;  /* 0x0000020602117981 */ /* 0x000ee2000c1e1100 */
[----:B------:R-:W-:-:S03]  /*05d0*/  HFMA2 R9, -RZ, RZ, 0, 0 ;  /* 0x00000000ff097431 */ /* 0x000fc600000001ff */
[----:B---3--:R3:W-:Y:S04]  /*05e0*/  REDG.E.ADD.STRONG.GPU desc[UR6][R4.64+0x8], R17 ;  /* 0x000008110400798e */ /* 0x0087e8000c12e106 */
[----:B------:R-:W-:Y:S04]  /*05f0*/  REDG.E.ADD.STRONG.GPU desc[UR6][R6.64], R19 ;  /* 0x000000130600798e */ /* 0x000fe8000c12e106 */
[----:B------:R-:W1:Y:S01]  /*0600*/  LDG.E.U8 R8, desc[UR6][R2.64] ;  /* 0x0000000602087981 */ /* 0x000e62000c1e1100 */
[----:B--2---:R-:W-:-:S04]  /*0610*/  UIADD3 UR4, UP0, UPT, UR4, 0x8, URZ ;  /* 0x0000000804047890 */ /* 0x004fc8000ff1e0ff */
[----:B------:R-:W-:Y:S01]  /*0620*/  UIADD3.X UR5, UPT, UPT, URZ, UR5, URZ, UP0, !UPT ;  /* 0x00000005ff057290 */ /* 0x000fe200087fe4ff */
[----:B-1----:R-:W-:Y:S04]  /*0630*/  REDG.E.ADD.64.STRONG.GPU desc[UR6][R10.64], R8 ;  /* 0x000000080a00798e */ /* 0x002fe8000c12e506 */
[----:B------:R-:W2:Y:S01]  /*0640*/  LDG.E.U8 R12, desc[UR6][R2.64+0x1] ;  /* 0x00000106020c7981 */ /* 0x000ea2000c1e1100 */
[----:B------:R-:W-:Y:S01]  /*0650*/  IMAD.U32 R14, RZ, RZ, UR4 ;  /* 0x00000004ff0e7e24 */ /* 0x000fe2000f8e00ff */
[----:B------:R-:W-:Y:S01]  /*0660*/  MOV R15, UR5 ;  /* 0x00000005000f7c02 */ /* 0x000fe20008000f00 */
[----:B0-----:R-:W-:Y:S01]  /*0670*/  IMAD.MOV.U32 R13, RZ, RZ, RZ ;  /* 0x000000ffff0d7224 */ /* 0x001fe200078e00ff */
[----:B---3--:R-:W-:-:S04]  /*0680*/  MOV R5, RZ ;  /* 0x000000ff00057202 */ /* 0x008fc80000000f00 */
[----:B--2---:R-:W-:Y:S04]  /*0690*/  REDG.E.ADD.64.STRONG.GPU desc[UR6][R14.64], R12 ;  /* 0x0000000c0e00798e */ /* 0x004fe8000c12e506 */
[----:B------:R-:W2:Y:S04]  /*06a0*/  LDG.E.U8 R4, desc[UR6][R2.64+0x2] ;  /* 0x0000020602047981 */ /* 0x000ea8000c1e1100 */
[----:B--2---:R-:W-:Y:S01]  /*06b0*/  REDG.E.ADD.64.STRONG.GPU desc[UR6][R14.64+0x8], R4 ;  /* 0x000008040e00798e */ /* 0x004fe2000c12e506 */
[----:B------:R-:W-:Y:S05]  /*06c0*/  EXIT ;  /* 0x000000000000794d */ /* 0x000fea0003800000 */
.L_x_6:
        /* <DEDUP_REMOVED lines=11> */
.L_x_9:


//--------------------- .nv.global.init           --------------------------
	.section	.nv.global.init,"aw",@progbits
.nv.global.init:
	.type		$str,@object
	.size		$str,($str$1 - $str)
$str:
        /*0000*/ 	.byte	0x25, 0x64, 0x20, 0x25, 0x64, 0x20, 0x25, 0x64, 0x20, 0x25, 0x64, 0x20, 0x25, 0x64, 0x20, 0x25
        /*0010*/ 	.byte	0x64, 0x20, 0x0a, 0x00
	.type		$str$1,@object
	.size		$str$1,(.L_1 - $str$1)
$str$1:
        /*0014*/ 	.byte	0x2d, 0x2d, 0x2d, 0x25, 0x64, 0x20, 0x25, 0x64, 0x20, 0x25, 0x64, 0x20, 0x25, 0x64, 0x20, 0x25
        /*0024*/ 	.byte	0x64, 0x20, 0x25, 0x64, 0x20, 0x0a, 0x00
.L_1:


//--------------------- .nv.shared.reserved.0     --------------------------
	.section	.nv.shared.reserved.0,"aw",@nobits
	.weak		__nv_reservedSMEM_offset_0_alias
	.size		__nv_reservedSMEM_offset_0_alias, 0, 64
	.other		__nv_reservedSMEM_offset_0_alias,@"STO_CUDA_RESERVED_SHARED STV_DEFAULT"
__nv_reservedSMEM_offset_0_alias:
	.zero		0
	.zero		64


//--------------------- .nv.shared._Z16add_up_optimisedPhiiiiiPjS0_Pyi --------------------------
	.section	.nv.shared._Z16add_up_optimisedPhiiiiiPjS0_Pyi,"aw",@nobits
	.sectionflags	@""
	.align	4
.nv.shared._Z16add_up_optimisedPhiiiiiPjS0_Pyi:
	.zero		1036


//--------------------- .nv.constant0._Z3avgPhiiiiiPjS0_ --------------------------
	.section	.nv.constant0._Z3avgPhiiiiiPjS0_,"a",@progbits
	.sectionflags	@""
	.align	4
.nv.constant0._Z3avgPhiiiiiPjS0_:
	.zero		944


//--------------------- .nv.constant0._Z16add_up_optimisedPhiiiiiPjS0_Pyi --------------------------
	.section	.nv.constant0._Z16add_up_optimisedPhiiiiiPjS0_Pyi,"a",@progbits
	.sectionflags	@""
	.align	4
.nv.constant0._Z16add_up_optimisedPhiiiiiPjS0_Pyi:
	.zero		956


//--------------------- .nv.constant0._Z6add_upPhiiiiiPjS0_Py --------------------------
	.section	.nv.constant0._Z6add_upPhiiiiiPjS0_Py,"a",@progbits
	.sectionflags	@""
	.align	4
.nv.constant0._Z6add_upPhiiiiiPjS0_Py:
	.zero		952


//--------------------- SYMBOLS --------------------------

	.type		.nv.reservedSmem.offset0,@object
	.size		.nv.reservedSmem.offset0,0x4
	.type		.nv.reservedSmem.cap,@object
	.size		.nv.reservedSmem.cap,0x4
	.type		vprintf,@function
